	.target	sm_90a

	.elftype	@"ET_EXEC"


//--------------------- .note.nv.tkinfo           --------------------------
	.section	.note.nv.tkinfo,"",@"SHT_NOTE"
	.sectionflags	@"SHF_NOTE_NV_TKINFO"
	.tkinfo
        /*0018*/ 	.word	0x00000002
        /*0030*/ 	.string	""
        /*0030*/ 	.string	"ptxas"
        /*0030*/ 	.string	"Cuda compilation tools, release 13.0, V13.0.88"
        /*0030*/ 	.string	"Build cuda_13.0.r13.0/compiler.36424714_0"
        /*0030*/ 	.string	"-arch sm_90a -m 64 "



//--------------------- .note.nv.cuinfo           --------------------------
	.section	.note.nv.cuinfo,"",@"SHT_NOTE"
	.sectionflags	@"SHF_NOTE_NV_CUINFO"
        /*0018*/ 	.short	0x0002
        /*001a*/ 	.short	0x005a
        /*001c*/ 	.short	0x0082
	.zero		2


//--------------------- .nv.info                  --------------------------
	.section	.nv.info,"",@"SHT_CUDA_INFO"
	.align	4


	//----- nvinfo : EIATTR_REGCOUNT
	.align		4
        /*0000*/ 	.byte	0x04, 0x2f
        /*0002*/ 	.short	(.L_12 - .L_11)
	.align		4
.L_11:
        /*0004*/ 	.word	index@(_ZN7cutlass13device_kernelINS_4conv6kernel13ConvUniversalINS1_16ConvProblemShapeILNS1_8OperatorE2ELi2EEENS1_10collective14CollectiveConvINS1_46MainloopSm90TmaGmmaWarpSpecializedImplicitGemmILS5_2ELi9ELi2EN4cute5tupleIJNSA_1CILi2EEENSC_ILi1EEESE_EEENS1_36KernelImplicitTmaWarpSpecializedSm90ELi1EEENSB_IJNSC_ILi64EEENSB_IJNSC_ILi128EEEEEENSB_IJSI_EEEEEENS_6half_tESN_NSA_8TiledMMAINSA_8MMA_AtomIJNSA_4SM904GMMA26MMA_64x128x16_F32F16F16_SSILNSR_5MajorE1ELST_1ELNSR_7ScaleInE1ELSU_1EEEEEENSA_6LayoutINSB_IJSE_SE_SE_EEENSB_IJNSC_ILi0EEESZ_SZ_EEEEENSB_IJNSA_10UnderscoreES12_S12_EEEEENS7_6detail26Sm90ImplicitGemmTileTraitsINSA_13SM90_TMA_LOADENSA_14ComposedLayoutINSA_7SwizzleILi3ELi4ELi3EEENSA_18smem_ptr_flag_bitsILi16EEENSX_INSB_IJNSB_IJSI_SE_EEENSB_IJNSC_ILi8EEES1E_EEENSB_IJSE_NSC_ILi9EEEEEEEEENSB_IJNSB_IJSE_SZ_EEENSB_IJSI_NSC_ILi512EEEEEENSB_IJSZ_NSC_ILi4096EEEEEEEEEEEEEvEENS16_INSA_30SM90_TMA_LOAD_IM2COL_MULTICASTENS18_IS1A_S1C_NSX_INSB_IJNSB_IJSI_SD_EEES1F_S1H_EEENSB_IJNSB_IJSE_S1M_EEES1L_NSB_IJSZ_NSC_ILi8192EEEEEEEEEEEEEvEEEENS_8epilogue10collective6detail29Sm90TmaWarpSpecializedAdapterINS24_15DefaultEpilogueISN_NSB_IJlNSB_IJSE_llEEESZ_EEES29_NS23_6thread17LinearCombinationISN_Li1EffLNS2A_9ScaleType4KindE0ELNS_15FloatRoundStyleE2ESN_EENS_4gemm15EpilogueDefaultEEEEEvvEEEEvNT_6ParamsE)
        /*0008*/ 	.word	0x00000064


	//----- nvinfo : EIATTR_FRAME_SIZE
	.align		4
.L_12:
        /*000c*/ 	.byte	0x04, 0x11
        /*000e*/ 	.short	(.L_14 - .L_13)
	.align		4
.L_13:
        /*0010*/ 	.word	index@(_ZN7cutlass13device_kernelINS_4conv6kernel13ConvUniversalINS1_16ConvProblemShapeILNS1_8OperatorE2ELi2EEENS1_10collective14CollectiveConvINS1_46MainloopSm90TmaGmmaWarpSpecializedImplicitGemmILS5_2ELi9ELi2EN4cute5tupleIJNSA_1CILi2EEENSC_ILi1EEESE_EEENS1_36KernelImplicitTmaWarpSpecializedSm90ELi1EEENSB_IJNSC_ILi64EEENSB_IJNSC_ILi128EEEEEENSB_IJSI_EEEEEENS_6half_tESN_NSA_8TiledMMAINSA_8MMA_AtomIJNSA_4SM904GMMA26MMA_64x128x16_F32F16F16_SSILNSR_5MajorE1ELST_1ELNSR_7ScaleInE1ELSU_1EEEEEENSA_6LayoutINSB_IJSE_SE_SE_EEENSB_IJNSC_ILi0EEESZ_SZ_EEEEENSB_IJNSA_10UnderscoreES12_S12_EEEEENS7_6detail26Sm90ImplicitGemmTileTraitsINSA_13SM90_TMA_LOADENSA_14ComposedLayoutINSA_7SwizzleILi3ELi4ELi3EEENSA_18smem_ptr_flag_bitsILi16EEENSX_INSB_IJNSB_IJSI_SE_EEENSB_IJNSC_ILi8EEES1E_EEENSB_IJSE_NSC_ILi9EEEEEEEEENSB_IJNSB_IJSE_SZ_EEENSB_IJSI_NSC_ILi512EEEEEENSB_IJSZ_NSC_ILi4096EEEEEEEEEEEEEvEENS16_INSA_30SM90_TMA_LOAD_IM2COL_MULTICASTENS18_IS1A_S1C_NSX_INSB_IJNSB_IJSI_SD_EEES1F_S1H_EEENSB_IJNSB_IJSE_S1M_EEES1L_NSB_IJSZ_NSC_ILi8192EEEEEEEEEEEEEvEEEENS_8epilogue10collective6detail29Sm90TmaWarpSpecializedAdapterINS24_15DefaultEpilogueISN_NSB_IJlNSB_IJSE_llEEESZ_EEES29_NS23_6thread17LinearCombinationISN_Li1EffLNS2A_9ScaleType4KindE0ELNS_15FloatRoundStyleE2ESN_EENS_4gemm15EpilogueDefaultEEEEEvvEEEEvNT_6ParamsE)
        /*0014*/ 	.word	0x00000000


	//----- nvinfo : EIATTR_MIN_STACK_SIZE
	.align		4
.L_14:
        /*0018*/ 	.byte	0x04, 0x12
        /*001a*/ 	.short	(.L_16 - .L_15)
	.align		4
.L_15:
        /*001c*/ 	.word	index@(_ZN7cutlass13device_kernelINS_4conv6kernel13ConvUniversalINS1_16ConvProblemShapeILNS1_8OperatorE2ELi2EEENS1_10collective14CollectiveConvINS1_46MainloopSm90TmaGmmaWarpSpecializedImplicitGemmILS5_2ELi9ELi2EN4cute5tupleIJNSA_1CILi2EEENSC_ILi1EEESE_EEENS1_36KernelImplicitTmaWarpSpecializedSm90ELi1EEENSB_IJNSC_ILi64EEENSB_IJNSC_ILi128EEEEEENSB_IJSI_EEEEEENS_6half_tESN_NSA_8TiledMMAINSA_8MMA_AtomIJNSA_4SM904GMMA26MMA_64x128x16_F32F16F16_SSILNSR_5MajorE1ELST_1ELNSR_7ScaleInE1ELSU_1EEEEEENSA_6LayoutINSB_IJSE_SE_SE_EEENSB_IJNSC_ILi0EEESZ_SZ_EEEEENSB_IJNSA_10UnderscoreES12_S12_EEEEENS7_6detail26Sm90ImplicitGemmTileTraitsINSA_13SM90_TMA_LOADENSA_14ComposedLayoutINSA_7SwizzleILi3ELi4ELi3EEENSA_18smem_ptr_flag_bitsILi16EEENSX_INSB_IJNSB_IJSI_SE_EEENSB_IJNSC_ILi8EEES1E_EEENSB_IJSE_NSC_ILi9EEEEEEEEENSB_IJNSB_IJSE_SZ_EEENSB_IJSI_NSC_ILi512EEEEEENSB_IJSZ_NSC_ILi4096EEEEEEEEEEEEEvEENS16_INSA_30SM90_TMA_LOAD_IM2COL_MULTICASTENS18_IS1A_S1C_NSX_INSB_IJNSB_IJSI_SD_EEES1F_S1H_EEENSB_IJNSB_IJSE_S1M_EEES1L_NSB_IJSZ_NSC_ILi8192EEEEEEEEEEEEEvEEEENS_8epilogue10collective6detail29Sm90TmaWarpSpecializedAdapterINS24_15DefaultEpilogueISN_NSB_IJlNSB_IJSE_llEEESZ_EEES29_NS23_6thread17LinearCombinationISN_Li1EffLNS2A_9ScaleType4KindE0ELNS_15FloatRoundStyleE2ESN_EENS_4gemm15EpilogueDefaultEEEEEvvEEEEvNT_6ParamsE)
        /*0020*/ 	.word	0x00000000
.L_16:


//--------------------- .nv.compat                --------------------------
	.section	.nv.compat,"",@"SHT_CUDA_COMPAT_INFO"
	.align	4
        /*0000*/ 	.byte	0x02, 0x09, 0x01, 0x00, 0x02, 0x02, 0x04, 0x00, 0x02, 0x05, 0x05, 0x00, 0x03, 0x07, 0x01, 0x01
        /*0010*/ 	.byte	0x02, 0x03, 0x01, 0x00, 0x02, 0x06, 0x01, 0x00, 0x04, 0x0b, 0x08, 0x00, 0x00, 0x00, 0x00, 0x00
        /*0020*/ 	.byte	0x00, 0x00, 0x00, 0x00


//--------------------- .nv.info._ZN7cutlass13device_kernelINS_4conv6kernel13ConvUniversalINS1_16ConvProblemShapeILNS1_8OperatorE2ELi2EEENS1_10collective14CollectiveConvINS1_46MainloopSm90TmaGmmaWarpSpecializedImplicitGemmILS5_2ELi9ELi2EN4cute5tupleIJNSA_1CILi2EEENSC_ILi1EEESE_EEENS1_36KernelImplicitTmaWarpSpecializedSm90ELi1EEENSB_IJNSC_ILi64EEENSB_IJNSC_ILi128EEEEEENSB_IJSI_EEEEEENS_6half_tESN_NSA_8TiledMMAINSA_8MMA_AtomIJNSA_4SM904GMMA26MMA_64x128x16_F32F16F16_SSILNSR_5MajorE1ELST_1ELNSR_7ScaleInE1ELSU_1EEEEEENSA_6LayoutINSB_IJSE_SE_SE_EEENSB_IJNSC_ILi0EEESZ_SZ_EEEEENSB_IJNSA_10UnderscoreES12_S12_EEEEENS7_6detail26Sm90ImplicitGemmTileTraitsINSA_13SM90_TMA_LOADENSA_14ComposedLayoutINSA_7SwizzleILi3ELi4ELi3EEENSA_18smem_ptr_flag_bitsILi16EEENSX_INSB_IJNSB_IJSI_SE_EEENSB_IJNSC_ILi8EEES1E_EEENSB_IJSE_NSC_ILi9EEEEEEEEENSB_IJNSB_IJSE_SZ_EEENSB_IJSI_NSC_ILi512EEEEEENSB_IJSZ_NSC_ILi4096EEEEEEEEEEEEEvEENS16_INSA_30SM90_TMA_LOAD_IM2COL_MULTICASTENS18_IS1A_S1C_NSX_INSB_IJNSB_IJSI_SD_EEES1F_S1H_EEENSB_IJNSB_IJSE_S1M_EEES1L_NSB_IJSZ_NSC_ILi8192EEEEEEEEEEEEEvEEEENS_8epilogue10collective6detail29Sm90TmaWarpSpecializedAdapterINS24_15DefaultEpilogueISN_NSB_IJlNSB_IJSE_llEEESZ_EEES29_NS23_6thread17LinearCombinationISN_Li1EffLNS2A_9ScaleType4KindE0ELNS_15FloatRoundStyleE2ESN_EENS_4gemm15EpilogueDefaultEEEEEvvEEEEvNT_6ParamsE --------------------------
	.section	.nv.info._ZN7cutlass13device_kernelINS_4conv6kernel13ConvUniversalINS1_16ConvProblemShapeILNS1_8OperatorE2ELi2EEENS1_10collective14CollectiveConvINS1_46MainloopSm90TmaGmmaWarpSpecializedImplicitGemmILS5_2ELi9ELi2EN4cute5tupleIJNSA_1CILi2EEENSC_ILi1EEESE_EEENS1_36KernelImplicitTmaWarpSpecializedSm90ELi1EEENSB_IJNSC_ILi64EEENSB_IJNSC_ILi128EEEEEENSB_IJSI_EEEEEENS_6half_tESN_NSA_8TiledMMAINSA_8MMA_AtomIJNSA_4SM904GMMA26MMA_64x128x16_F32F16F16_SSILNSR_5MajorE1ELST_1ELNSR_7ScaleInE1ELSU_1EEEEEENSA_6LayoutINSB_IJSE_SE_SE_EEENSB_IJNSC_ILi0EEESZ_SZ_EEEEENSB_IJNSA_10UnderscoreES12_S12_EEEEENS7_6detail26Sm90ImplicitGemmTileTraitsINSA_13SM90_TMA_LOADENSA_14ComposedLayoutINSA_7SwizzleILi3ELi4ELi3EEENSA_18smem_ptr_flag_bitsILi16EEENSX_INSB_IJNSB_IJSI_SE_EEENSB_IJNSC_ILi8EEES1E_EEENSB_IJSE_NSC_ILi9EEEEEEEEENSB_IJNSB_IJSE_SZ_EEENSB_IJSI_NSC_ILi512EEEEEENSB_IJSZ_NSC_ILi4096EEEEEEEEEEEEEvEENS16_INSA_30SM90_TMA_LOAD_IM2COL_MULTICASTENS18_IS1A_S1C_NSX_INSB_IJNSB_IJSI_SD_EEES1F_S1H_EEENSB_IJNSB_IJSE_S1M_EEES1L_NSB_IJSZ_NSC_ILi8192EEEEEEEEEEEEEvEEEENS_8epilogue10collective6detail29Sm90TmaWarpSpecializedAdapterINS24_15DefaultEpilogueISN_NSB_IJlNSB_IJSE_llEEESZ_EEES29_NS23_6thread17LinearCombinationISN_Li1EffLNS2A_9ScaleType4KindE0ELNS_15FloatRoundStyleE2ESN_EENS_4gemm15EpilogueDefaultEEEEEvvEEEEvNT_6ParamsE,"",@"SHT_CUDA_INFO"
	.sectionflags	@""
	.align	4


	//----- nvinfo : EIATTR_CUDA_API_VERSION
	.align		4
        /*0000*/ 	.byte	0x04, 0x37
        /*0002*/ 	.short	(.L_18 - .L_17)
.L_17:
        /*0004*/ 	.word	0x00000082


	//----- nvinfo : EIATTR_KPARAM_INFO
	.align		4
.L_18:
        /*0008*/ 	.byte	0x04, 0x17
        /*000a*/ 	.short	(.L_20 - .L_19)
.L_19:
        /*000c*/ 	.word	0x00000000
        /*0010*/ 	.short	0x0000
        /*0012*/ 	.short	0x0070
        /*0014*/ 	.byte	0x00, 0xf0, 0x01, 0x0e


	//----- nvinfo : EIATTR_SPARSE_MMA_MASK
	.align		4
.L_20:
        /*0018*/ 	.byte	0x03, 0x50
        /*001a*/ 	.short	0x0000


	//----- nvinfo : EIATTR_MAXREG_COUNT
	.align		4
        /*001c*/ 	.byte	0x03, 0x1b
        /*001e*/ 	.short	0x00ff


	//----- nvinfo : EIATTR_NUM_BARRIERS
	.align		4
        /*0020*/ 	.byte	0x02, 0x4c
        /*0022*/ 	.byte	0x01
	.zero		1


	//----- nvinfo : EIATTR_MERCURY_ISA_VERSION
	.align		4
        /*0024*/ 	.byte	0x03, 0x5f
        /*0026*/ 	.short	0x0101


	//----- nvinfo : EIATTR_COOP_GROUP_MASK_REGIDS
	.align		4
        /*0028*/ 	.byte	0x04, 0x29
        /*002a*/ 	.short	(.L_22 - .L_21)


	//   ....[0]....
.L_21:
        /*002c*/ 	.word	0xffffffff


	//   ....[1]....
        /*0030*/ 	.word	0xffffffff


	//   ....[2]....
        /*0034*/ 	.word	0xffffffff


	//   ....[3]....
        /*0038*/ 	.word	0xffffffff


	//----- nvinfo : EIATTR_COOP_GROUP_INSTR_OFFSETS
	.align		4
.L_22:
        /*003c*/ 	.byte	0x04, 0x28
        /*003e*/ 	.short	(.L_24 - .L_23)


	//   ....[0]....
.L_23:
        /*0040*/ 	.word	0x00000070


	//   ....[1]....
        /*0044*/ 	.word	0x00000080


	//   ....[2]....
        /*0048*/ 	.word	0x00000140


	//   ....[3]....
        /*004c*/ 	.word	0x00000770


	//----- nvinfo : EIATTR_MBARRIER_INSTR_OFFSETS
	.align		4
.L_24:
        /*0050*/ 	.byte	0x04, 0x39
        /*0052*/ 	.short	(.L_26 - .L_25)


	//   ....[0]....
.L_25:
        /*0054*/ 	.word	0x00000310
        /*0058*/ 	.word	0x000000ff
        /*005c*/ 	.word	0x00036000
        /*0060*/ 	.short	0x0100
        /*0062*/ 	.byte	0x08
	.zero		1


	//   ....[1]....
        /*0064*/ 	.word	0x00000320
        /*0068*/ 	.word	0x000000ff
        /*006c*/ 	.word	0x00036048
        /*0070*/ 	.short	0x0100
        /*0072*/ 	.byte	0x08
	.zero		1


	//   ....[2]....
        /*0074*/ 	.word	0x00000330
        /*0078*/ 	.word	0x000000ff
        /*007c*/ 	.word	0x00036008
        /*0080*/ 	.short	0x0100
        /*0082*/ 	.byte	0x08
	.zero		1


	//   ....[3]....
        /*0084*/ 	.word	0x00000340
        /*0088*/ 	.word	0x000000ff
        /*008c*/ 	.word	0x00036050
        /*0090*/ 	.short	0x0100
        /*0092*/ 	.byte	0x08
	.zero		1


	//   ....[4]....
        /*0094*/ 	.word	0x00000350
        /*0098*/ 	.word	0x000000ff
        /*009c*/ 	.word	0x00036010
        /*00a0*/ 	.short	0x0100
        /*00a2*/ 	.byte	0x08
	.zero		1


	//   ....[5]....
        /*00a4*/ 	.word	0x00000360
        /*00a8*/ 	.word	0x000000ff
        /*00ac*/ 	.word	0x00036058
        /*00b0*/ 	.short	0x0100
        /*00b2*/ 	.byte	0x08
	.zero		1


	//   ....[6]....
        /*00b4*/ 	.word	0x00000370
        /*00b8*/ 	.word	0x000000ff
        /*00bc*/ 	.word	0x00036018
        /*00c0*/ 	.short	0x0100
        /*00c2*/ 	.byte	0x08
	.zero		1


	//   ....[7]....
        /*00c4*/ 	.word	0x00000380
        /*00c8*/ 	.word	0x000000ff
        /*00cc*/ 	.word	0x00036060
        /*00d0*/ 	.short	0x0100
        /*00d2*/ 	.byte	0x08
	.zero		1


	//   ....[8]....
        /*00d4*/ 	.word	0x00000390
        /*00d8*/ 	.word	0x000000ff
        /*00dc*/ 	.word	0x00036020
        /*00e0*/ 	.short	0x0100
        /*00e2*/ 	.byte	0x08
	.zero		1


	//   ....[9]....
        /*00e4*/ 	.word	0x000003a0
        /*00e8*/ 	.word	0x000000ff
        /*00ec*/ 	.word	0x00036068
        /*00f0*/ 	.short	0x0100
        /*00f2*/ 	.byte	0x08
	.zero		1


	//   ....[10]....
        /*00f4*/ 	.word	0x000003b0
        /*00f8*/ 	.word	0x000000ff
        /*00fc*/ 	.word	0x00036028
        /*0100*/ 	.short	0x0100
        /*0102*/ 	.byte	0x08
	.zero		1


	//   ....[11]....
        /*0104*/ 	.word	0x000003c0
        /*0108*/ 	.word	0x000000ff
        /*010c*/ 	.word	0x00036070
        /*0110*/ 	.short	0x0100
        /*0112*/ 	.byte	0x08
	.zero		1


	//   ....[12]....
        /*0114*/ 	.word	0x000003d0
        /*0118*/ 	.word	0x000000ff
        /*011c*/ 	.word	0x00036030
        /*0120*/ 	.short	0x0100
        /*0122*/ 	.byte	0x08
	.zero		1


	//   ....[13]....
        /*0124*/ 	.word	0x000003e0
        /*0128*/ 	.word	0x000000ff
        /*012c*/ 	.word	0x00036078
        /*0130*/ 	.short	0x0100
        /*0132*/ 	.byte	0x08
	.zero		1


	//   ....[14]....
        /*0134*/ 	.word	0x000003f0
        /*0138*/ 	.word	0x000000ff
        /*013c*/ 	.word	0x00036038
        /*0140*/ 	.short	0x0100
        /*0142*/ 	.byte	0x08
	.zero		1


	//   ....[15]....
        /*0144*/ 	.word	0x00000400
        /*0148*/ 	.word	0x000000ff
        /*014c*/ 	.word	0x00036080
        /*0150*/ 	.short	0x0100
        /*0152*/ 	.byte	0x08
	.zero		1


	//   ....[16]....
        /*0154*/ 	.word	0x00000410
        /*0158*/ 	.word	0x000000ff
        /*015c*/ 	.word	0x00036040
        /*0160*/ 	.short	0x0100
        /*0162*/ 	.byte	0x08
	.zero		1


	//   ....[17]....
        /*0164*/ 	.word	0x00000420
        /*0168*/ 	.word	0x000000ff
        /*016c*/ 	.word	0x00036088
        /*0170*/ 	.short	0x0100
        /*0172*/ 	.byte	0x08
	.zero		1


	//   ....[18]....
        /*0174*/ 	.word	0x00001140
        /*0178*/ 	.word	0x0000000a
        /*017c*/ 	.word	0x00036000
        /*0180*/ 	.short	0x010a
        /*0182*/ 	.byte	0x3f
	.zero		1


	//   ....[19]....
        /*0184*/ 	.word	0x000014c0
        /*0188*/ 	.word	0x0000000c
        /*018c*/ 	.word	0x00036000
        /*0190*/ 	.short	0x010a
        /*0192*/ 	.byte	0x3f
	.zero		1


	//   ....[20]....
        /*0194*/ 	.word	0x000016e0
        /*0198*/ 	.word	0x0000000b
        /*019c*/ 	.word	0x00000000
        /*01a0*/ 	.short	0x0101
        /*01a2*/ 	.byte	0x3f
	.zero		1


	//   ....[21]....
        /*01a4*/ 	.word	0x00001930
        /*01a8*/ 	.word	0x00000007
        /*01ac*/ 	.word	0x00000000
        /*01b0*/ 	.short	0x0101
        /*01b2*/ 	.byte	0x3f
	.zero		1


	//   ....[22]....
        /*01b4*/ 	.word	0x00006260
        /*01b8*/ 	.word	0x0000000b
        /*01bc*/ 	.word	0x00036048
        /*01c0*/ 	.short	0x010a
        /*01c2*/ 	.byte	0x3f
	.zero		1


	//   ....[23]....
        /*01c4*/ 	.word	0x00006990
        /*01c8*/ 	.word	0x00000003
        /*01cc*/ 	.word	0x00000000
        /*01d0*/ 	.short	0x010a
        /*01d2*/ 	.byte	0x3f
	.zero		1


	//   ....[24]....
        /*01d4*/ 	.word	0x00006a40
        /*01d8*/ 	.word	0x00000000
        /*01dc*/ 	.word	0x00000000
        /*01e0*/ 	.short	0x010a
        /*01e2*/ 	.byte	0x3f
	.zero		1


	//   ....[25]....
        /*01e4*/ 	.word	0x00006af0
        /*01e8*/ 	.word	0x00000000
        /*01ec*/ 	.word	0x00000000
        /*01f0*/ 	.short	0x010a
        /*01f2*/ 	.byte	0x3f
	.zero		1


	//   ....[26]....
        /*01f4*/ 	.word	0x00006ba0
        /*01f8*/ 	.word	0x00000000
        /*01fc*/ 	.word	0x00000000
        /*0200*/ 	.short	0x010a
        /*0202*/ 	.byte	0x3f
	.zero		1


	//   ....[27]....
        /*0204*/ 	.word	0x00006c50
        /*0208*/ 	.word	0x00000000
        /*020c*/ 	.word	0x00000000
        /*0210*/ 	.short	0x010a
        /*0212*/ 	.byte	0x3f
	.zero		1


	//   ....[28]....
        /*0214*/ 	.word	0x00006d00
        /*0218*/ 	.word	0x00000000
        /*021c*/ 	.word	0x00000000
        /*0220*/ 	.short	0x010a
        /*0222*/ 	.byte	0x3f
	.zero		1


	//   ....[29]....
        /*0224*/ 	.word	0x00006db0
        /*0228*/ 	.word	0x00000000
        /*022c*/ 	.word	0x00000000
        /*0230*/ 	.short	0x010a
        /*0232*/ 	.byte	0x3f
	.zero		1


	//   ....[30]....
        /*0234*/ 	.word	0x00006e60
        /*0238*/ 	.word	0x00000000
        /*023c*/ 	.word	0x00000000
        /*0240*/ 	.short	0x010a
        /*0242*/ 	.byte	0x3f
	.zero		1


	//   ....[31]....
        /*0244*/ 	.word	0x00006f10
        /*0248*/ 	.word	0x00000007
        /*024c*/ 	.word	0x00000000
        /*0250*/ 	.short	0x010a
        /*0252*/ 	.byte	0x3f
	.zero		1


	//----- nvinfo : EIATTR_NUM_MBARRIERS
	.align		4
.L_26:
        /*0254*/ 	.byte	0x03, 0x38
        /*0256*/ 	.short	0x0012


	//----- nvinfo : EIATTR_EXIT_INSTR_OFFSETS
	.align		4
        /*0258*/ 	.byte	0x04, 0x1c
        /*025a*/ 	.short	(.L_28 - .L_27)


	//   ....[0]....
.L_27:
        /*025c*/ 	.word	0x00000e70


	//   ....[1]....
        /*0260*/ 	.word	0x00001b70


	//   ....[2]....
        /*0264*/ 	.word	0x00001c80


	//   ....[3]....
        /*0268*/ 	.word	0x00004dd0


	//   ....[4]....
        /*026c*/ 	.word	0x00004e00


	//   ....[5]....
        /*0270*/ 	.word	0x00006050


	//   ....[6]....
        /*0274*/ 	.word	0x00006080


	//   ....[7]....
        /*0278*/ 	.word	0x000060a0


	//   ....[8]....
        /*027c*/ 	.word	0x00006880


	//   ....[9]....
        /*0280*/ 	.word	0x00006f40


	//----- nvinfo : EIATTR_MAX_THREADS
	.align		4
.L_28:
        /*0284*/ 	.byte	0x04, 0x05
        /*0286*/ 	.short	(.L_30 - .L_29)
.L_29:
        /*0288*/ 	.word	0x00000100
        /*028c*/ 	.word	0x00000001
        /*0290*/ 	.word	0x00000001


	//----- nvinfo : EIATTR_CRS_STACK_SIZE
	.align		4
.L_30:
        /*0294*/ 	.byte	0x04, 0x1e
        /*0296*/ 	.short	(.L_32 - .L_31)
.L_31:
        /*0298*/ 	.word	0x00000000


	//----- nvinfo : EIATTR_CBANK_PARAM_SIZE
	.align		4
.L_32:
        /*029c*/ 	.byte	0x03, 0x19
        /*029e*/ 	.short	0x03f0


	//----- nvinfo : EIATTR_PARAM_CBANK
	.align		4
        /*02a0*/ 	.byte	0x04, 0x0a
        /*02a2*/ 	.short	(.L_34 - .L_33)
	.align		4
.L_33:
        /*02a4*/ 	.word	index@(.nv.constant0._ZN7cutlass13device_kernelINS_4conv6kernel13ConvUniversalINS1_16ConvProblemShapeILNS1_8OperatorE2ELi2EEENS1_10collective14CollectiveConvINS1_46MainloopSm90TmaGmmaWarpSpecializedImplicitGemmILS5_2ELi9ELi2EN4cute5tupleIJNSA_1CILi2EEENSC_ILi1EEESE_EEENS1_36KernelImplicitTmaWarpSpecializedSm90ELi1EEENSB_IJNSC_ILi64EEENSB_IJNSC_ILi128EEEEEENSB_IJSI_EEEEEENS_6half_tESN_NSA_8TiledMMAINSA_8MMA_AtomIJNSA_4SM904GMMA26MMA_64x128x16_F32F16F16_SSILNSR_5MajorE1ELST_1ELNSR_7ScaleInE1ELSU_1EEEEEENSA_6LayoutINSB_IJSE_SE_SE_EEENSB_IJNSC_ILi0EEESZ_SZ_EEEEENSB_IJNSA_10UnderscoreES12_S12_EEEEENS7_6detail26Sm90ImplicitGemmTileTraitsINSA_13SM90_TMA_LOADENSA_14ComposedLayoutINSA_7SwizzleILi3ELi4ELi3EEENSA_18smem_ptr_flag_bitsILi16EEENSX_INSB_IJNSB_IJSI_SE_EEENSB_IJNSC_ILi8EEES1E_EEENSB_IJSE_NSC_ILi9EEEEEEEEENSB_IJNSB_IJSE_SZ_EEENSB_IJSI_NSC_ILi512EEEEEENSB_IJSZ_NSC_ILi4096EEEEEEEEEEEEEvEENS16_INSA_30SM90_TMA_LOAD_IM2COL_MULTICASTENS18_IS1A_S1C_NSX_INSB_IJNSB_IJSI_SD_EEES1F_S1H_EEENSB_IJNSB_IJSE_S1M_EEES1L_NSB_IJSZ_NSC_ILi8192EEEEEEEEEEEEEvEEEENS_8epilogue10collective6detail29Sm90TmaWarpSpecializedAdapterINS24_15DefaultEpilogueISN_NSB_IJlNSB_IJSE_llEEESZ_EEES29_NS23_6thread17LinearCombinationISN_Li1EffLNS2A_9ScaleType4KindE0ELNS_15FloatRoundStyleE2ESN_EENS_4gemm15EpilogueDefaultEEEEEvvEEEEvNT_6ParamsE)
        /*02a8*/ 	.short	0x0210
        /*02aa*/ 	.short	0x03f0


	//----- nvinfo : EIATTR_SW_WAR
	.align		4
.L_34:
        /*02ac*/ 	.byte	0x04, 0x36
        /*02ae*/ 	.short	(.L_36 - .L_35)
.L_35:
        /*02b0*/ 	.word	0x00000008
.L_36:


//--------------------- .nv.callgraph             --------------------------
	.section	.nv.callgraph,"",@"SHT_CUDA_CALLGRAPH"
	.align	4
	.sectionentsize	8
	.align		4
        /*0000*/ 	.word	0x00000000
	.align		4
        /*0004*/ 	.word	0xffffffff
	.align		4
        /*0008*/ 	.word	0x00000000
	.align		4
        /*000c*/ 	.word	0xfffffffe
	.align		4
        /*0010*/ 	.word	0x00000000
	.align		4
        /*0014*/ 	.word	0xfffffffd
	.align		4
        /*0018*/ 	.word	0x00000000
	.align		4
        /*001c*/ 	.word	0xfffffffc


//--------------------- .nv.constant4             --------------------------
	.section	.nv.constant4,"a",@progbits
	.align	8
	.align		8
.nv.constant4:
        /*0000*/ 	.dword	_ZN39_INTERNAL_4c806126_4_k_cu_b14cf45a_27754cuda3std3__45__cpo5beginE
	.align		8
        /*0008*/ 	.dword	_ZN39_INTERNAL_4c806126_4_k_cu_b14cf45a_27754cuda3std3__45__cpo3endE
	.align		8
        /*0010*/ 	.dword	_ZN39_INTERNAL_4c806126_4_k_cu_b14cf45a_27754cuda3std3__45__cpo6cbeginE
	.align		8
        /*0018*/ 	.dword	_ZN39_INTERNAL_4c806126_4_k_cu_b14cf45a_27754cuda3std3__45__cpo4cendE
	.align		8
        /*0020*/ 	.dword	_ZN39_INTERNAL_4c806126_4_k_cu_b14cf45a_27754cuda3std3__441_GLOBAL__N__4c806126_4_k_cu_b14cf45a_27756ignoreE
	.align		8
        /*0028*/ 	.dword	_ZN39_INTERNAL_4c806126_4_k_cu_b14cf45a_27754cuda3std3__419piecewise_constructE
	.align		8
        /*0030*/ 	.dword	_ZN39_INTERNAL_4c806126_4_k_cu_b14cf45a_27754cuda3std3__48in_placeE
	.align		8
        /*0038*/ 	.dword	_ZN39_INTERNAL_4c806126_4_k_cu_b14cf45a_27754cuda3std6ranges3__45__cpo4swapE
	.align		8
        /*0040*/ 	.dword	_ZN39_INTERNAL_4c806126_4_k_cu_b14cf45a_27754cuda3std6ranges3__45__cpo9iter_moveE
	.align		8
        /*0048*/ 	.dword	_ZN39_INTERNAL_4c806126_4_k_cu_b14cf45a_27754cute7productE
	.align		8
        /*0050*/ 	.dword	_ZN39_INTERNAL_4c806126_4_k_cu_b14cf45a_27754cute1_E


//--------------------- .text._ZN7cutlass13device_kernelINS_4conv6kernel13ConvUniversalINS1_16ConvProblemShapeILNS1_8OperatorE2ELi2EEENS1_10collective14CollectiveConvINS1_46MainloopSm90TmaGmmaWarpSpecializedImplicitGemmILS5_2ELi9ELi2EN4cute5tupleIJNSA_1CILi2EEENSC_ILi1EEESE_EEENS1_36KernelImplicitTmaWarpSpecializedSm90ELi1EEENSB_IJNSC_ILi64EEENSB_IJNSC_ILi128EEEEEENSB_IJSI_EEEEEENS_6half_tESN_NSA_8TiledMMAINSA_8MMA_AtomIJNSA_4SM904GMMA26MMA_64x128x16_F32F16F16_SSILNSR_5MajorE1ELST_1ELNSR_7ScaleInE1ELSU_1EEEEEENSA_6LayoutINSB_IJSE_SE_SE_EEENSB_IJNSC_ILi0EEESZ_SZ_EEEEENSB_IJNSA_10UnderscoreES12_S12_EEEEENS7_6detail26Sm90ImplicitGemmTileTraitsINSA_13SM90_TMA_LOADENSA_14ComposedLayoutINSA_7SwizzleILi3ELi4ELi3EEENSA_18smem_ptr_flag_bitsILi16EEENSX_INSB_IJNSB_IJSI_SE_EEENSB_IJNSC_ILi8EEES1E_EEENSB_IJSE_NSC_ILi9EEEEEEEEENSB_IJNSB_IJSE_SZ_EEENSB_IJSI_NSC_ILi512EEEEEENSB_IJSZ_NSC_ILi4096EEEEEEEEEEEEEvEENS16_INSA_30SM90_TMA_LOAD_IM2COL_MULTICASTENS18_IS1A_S1C_NSX_INSB_IJNSB_IJSI_SD_EEES1F_S1H_EEENSB_IJNSB_IJSE_S1M_EEES1L_NSB_IJSZ_NSC_ILi8192EEEEEEEEEEEEEvEEEENS_8epilogue10collective6detail29Sm90TmaWarpSpecializedAdapterINS24_15DefaultEpilogueISN_NSB_IJlNSB_IJSE_llEEESZ_EEES29_NS23_6thread17LinearCombinationISN_Li1EffLNS2A_9ScaleType4KindE0ELNS_15FloatRoundStyleE2ESN_EENS_4gemm15EpilogueDefaultEEEEEvvEEEEvNT_6ParamsE --------------------------
	.section	.text._ZN7cutlass13device_kernelINS_4conv6kernel13ConvUniversalINS1_16ConvProblemShapeILNS1_8OperatorE2ELi2EEENS1_10collective14CollectiveConvINS1_46MainloopSm90TmaGmmaWarpSpecializedImplicitGemmILS5_2ELi9ELi2EN4cute5tupleIJNSA_1CILi2EEENSC_ILi1EEESE_EEENS1_36KernelImplicitTmaWarpSpecializedSm90ELi1EEENSB_IJNSC_ILi64EEENSB_IJNSC_ILi128EEEEEENSB_IJSI_EEEEEENS_6half_tESN_NSA_8TiledMMAINSA_8MMA_AtomIJNSA_4SM904GMMA26MMA_64x128x16_F32F16F16_SSILNSR_5MajorE1ELST_1ELNSR_7ScaleInE1ELSU_1EEEEEENSA_6LayoutINSB_IJSE_SE_SE_EEENSB_IJNSC_ILi0EEESZ_SZ_EEEEENSB_IJNSA_10UnderscoreES12_S12_EEEEENS7_6detail26Sm90ImplicitGemmTileTraitsINSA_13SM90_TMA_LOADENSA_14ComposedLayoutINSA_7SwizzleILi3ELi4ELi3EEENSA_18smem_ptr_flag_bitsILi16EEENSX_INSB_IJNSB_IJSI_SE_EEENSB_IJNSC_ILi8EEES1E_EEENSB_IJSE_NSC_ILi9EEEEEEEEENSB_IJNSB_IJSE_SZ_EEENSB_IJSI_NSC_ILi512EEEEEENSB_IJSZ_NSC_ILi4096EEEEEEEEEEEEEvEENS16_INSA_30SM90_TMA_LOAD_IM2COL_MULTICASTENS18_IS1A_S1C_NSX_INSB_IJNSB_IJSI_SD_EEES1F_S1H_EEENSB_IJNSB_IJSE_S1M_EEES1L_NSB_IJSZ_NSC_ILi8192EEEEEEEEEEEEEvEEEENS_8epilogue10collective6detail29Sm90TmaWarpSpecializedAdapterINS24_15DefaultEpilogueISN_NSB_IJlNSB_IJSE_llEEESZ_EEES29_NS23_6thread17LinearCombinationISN_Li1EffLNS2A_9ScaleType4KindE0ELNS_15FloatRoundStyleE2ESN_EENS_4gemm15EpilogueDefaultEEEEEvvEEEEvNT_6ParamsE,"ax",@progbits
	.align	128
.text._ZN7cutlass13device_kernelINS_4conv6kernel13ConvUniversalINS1_16ConvProblemShapeILNS1_8OperatorE2ELi2EEENS1_10collective14CollectiveConvINS1_46MainloopSm90TmaGmmaWarpSpecializedImplicitGemmILS5_2ELi9ELi2EN4cute5tupleIJNSA_1CILi2EEENSC_ILi1EEESE_EEENS1_36KernelImplicitTmaWarpSpecializedSm90ELi1EEENSB_IJNSC_ILi64EEENSB_IJNSC_ILi128EEEEEENSB_IJSI_EEEEEENS_6half_tESN_NSA_8TiledMMAINSA_8MMA_AtomIJNSA_4SM904GMMA26MMA_64x128x16_F32F16F16_SSILNSR_5MajorE1ELST_1ELNSR_7ScaleInE1ELSU_1EEEEEENSA_6LayoutINSB_IJSE_SE_SE_EEENSB_IJNSC_ILi0EEESZ_SZ_EEEEENSB_IJNSA_10UnderscoreES12_S12_EEEEENS7_6detail26Sm90ImplicitGemmTileTraitsINSA_13SM90_TMA_LOADENSA_14ComposedLayoutINSA_7SwizzleILi3ELi4ELi3EEENSA_18smem_ptr_flag_bitsILi16EEENSX_INSB_IJNSB_IJSI_SE_EEENSB_IJNSC_ILi8EEES1E_EEENSB_IJSE_NSC_ILi9EEEEEEEEENSB_IJNSB_IJSE_SZ_EEENSB_IJSI_NSC_ILi512EEEEEENSB_IJSZ_NSC_ILi4096EEEEEEEEEEEEEvEENS16_INSA_30SM90_TMA_LOAD_IM2COL_MULTICASTENS18_IS1A_S1C_NSX_INSB_IJNSB_IJSI_SD_EEES1F_S1H_EEENSB_IJNSB_IJSE_S1M_EEES1L_NSB_IJSZ_NSC_ILi8192EEEEEEEEEEEEEvEEEENS_8epilogue10collective6detail29Sm90TmaWarpSpecializedAdapterINS24_15DefaultEpilogueISN_NSB_IJlNSB_IJSE_llEEESZ_EEES29_NS23_6thread17LinearCombinationISN_Li1EffLNS2A_9ScaleType4KindE0ELNS_15FloatRoundStyleE2ESN_EENS_4gemm15EpilogueDefaultEEEEEvvEEEEvNT_6ParamsE:
        .type           _ZN7cutlass13device_kernelINS_4conv6kernel13ConvUniversalINS1_16ConvProblemShapeILNS1_8OperatorE2ELi2EEENS1_10collective14CollectiveConvINS1_46MainloopSm90TmaGmmaWarpSpecializedImplicitGemmILS5_2ELi9ELi2EN4cute5tupleIJNSA_1CILi2EEENSC_ILi1EEESE_EEENS1_36KernelImplicitTmaWarpSpecializedSm90ELi1EEENSB_IJNSC_ILi64EEENSB_IJNSC_ILi128EEEEEENSB_IJSI_EEEEEENS_6half_tESN_NSA_8TiledMMAINSA_8MMA_AtomIJNSA_4SM904GMMA26MMA_64x128x16_F32F16F16_SSILNSR_5MajorE1ELST_1ELNSR_7ScaleInE1ELSU_1EEEEEENSA_6LayoutINSB_IJSE_SE_SE_EEENSB_IJNSC_ILi0EEESZ_SZ_EEEEENSB_IJNSA_10UnderscoreES12_S12_EEEEENS7_6detail26Sm90ImplicitGemmTileTraitsINSA_13SM90_TMA_LOADENSA_14ComposedLayoutINSA_7SwizzleILi3ELi4ELi3EEENSA_18smem_ptr_flag_bitsILi16EEENSX_INSB_IJNSB_IJSI_SE_EEENSB_IJNSC_ILi8EEES1E_EEENSB_IJSE_NSC_ILi9EEEEEEEEENSB_IJNSB_IJSE_SZ_EEENSB_IJSI_NSC_ILi512EEEEEENSB_IJSZ_NSC_ILi4096EEEEEEEEEEEEEvEENS16_INSA_30SM90_TMA_LOAD_IM2COL_MULTICASTENS18_IS1A_S1C_NSX_INSB_IJNSB_IJSI_SD_EEES1F_S1H_EEENSB_IJNSB_IJSE_S1M_EEES1L_NSB_IJSZ_NSC_ILi8192EEEEEEEEEEEEEvEEEENS_8epilogue10collective6detail29Sm90TmaWarpSpecializedAdapterINS24_15DefaultEpilogueISN_NSB_IJlNSB_IJSE_llEEESZ_EEES29_NS23_6thread17LinearCombinationISN_Li1EffLNS2A_9ScaleType4KindE0ELNS_15FloatRoundStyleE2ESN_EENS_4gemm15EpilogueDefaultEEEEEvvEEEEvNT_6ParamsE,@function
        .size           _ZN7cutlass13device_kernelINS_4conv6kernel13ConvUniversalINS1_16ConvProblemShapeILNS1_8OperatorE2ELi2EEENS1_10collective14CollectiveConvINS1_46MainloopSm90TmaGmmaWarpSpecializedImplicitGemmILS5_2ELi9ELi2EN4cute5tupleIJNSA_1CILi2EEENSC_ILi1EEESE_EEENS1_36KernelImplicitTmaWarpSpecializedSm90ELi1EEENSB_IJNSC_ILi64EEENSB_IJNSC_ILi128EEEEEENSB_IJSI_EEEEEENS_6half_tESN_NSA_8TiledMMAINSA_8MMA_AtomIJNSA_4SM904GMMA26MMA_64x128x16_F32F16F16_SSILNSR_5MajorE1ELST_1ELNSR_7ScaleInE1ELSU_1EEEEEENSA_6LayoutINSB_IJSE_SE_SE_EEENSB_IJNSC_ILi0EEESZ_SZ_EEEEENSB_IJNSA_10UnderscoreES12_S12_EEEEENS7_6detail26Sm90ImplicitGemmTileTraitsINSA_13SM90_TMA_LOADENSA_14ComposedLayoutINSA_7SwizzleILi3ELi4ELi3EEENSA_18smem_ptr_flag_bitsILi16EEENSX_INSB_IJNSB_IJSI_SE_EEENSB_IJNSC_ILi8EEES1E_EEENSB_IJSE_NSC_ILi9EEEEEEEEENSB_IJNSB_IJSE_SZ_EEENSB_IJSI_NSC_ILi512EEEEEENSB_IJSZ_NSC_ILi4096EEEEEEEEEEEEEvEENS16_INSA_30SM90_TMA_LOAD_IM2COL_MULTICASTENS18_IS1A_S1C_NSX_INSB_IJNSB_IJSI_SD_EEES1F_S1H_EEENSB_IJNSB_IJSE_S1M_EEES1L_NSB_IJSZ_NSC_ILi8192EEEEEEEEEEEEEvEEEENS_8epilogue10collective6detail29Sm90TmaWarpSpecializedAdapterINS24_15DefaultEpilogueISN_NSB_IJlNSB_IJSE_llEEESZ_EEES29_NS23_6thread17LinearCombinationISN_Li1EffLNS2A_9ScaleType4KindE0ELNS_15FloatRoundStyleE2ESN_EENS_4gemm15EpilogueDefaultEEEEEvvEEEEvNT_6ParamsE,(.L_x_169 - _ZN7cutlass13device_kernelINS_4conv6kernel13ConvUniversalINS1_16ConvProblemShapeILNS1_8OperatorE2ELi2EEENS1_10collective14CollectiveConvINS1_46MainloopSm90TmaGmmaWarpSpecializedImplicitGemmILS5_2ELi9ELi2EN4cute5tupleIJNSA_1CILi2EEENSC_ILi1EEESE_EEENS1_36KernelImplicitTmaWarpSpecializedSm90ELi1EEENSB_IJNSC_ILi64EEENSB_IJNSC_ILi128EEEEEENSB_IJSI_EEEEEENS_6half_tESN_NSA_8TiledMMAINSA_8MMA_AtomIJNSA_4SM904GMMA26MMA_64x128x16_F32F16F16_SSILNSR_5MajorE1ELST_1ELNSR_7ScaleInE1ELSU_1EEEEEENSA_6LayoutINSB_IJSE_SE_SE_EEENSB_IJNSC_ILi0EEESZ_SZ_EEEEENSB_IJNSA_10UnderscoreES12_S12_EEEEENS7_6detail26Sm90ImplicitGemmTileTraitsINSA_13SM90_TMA_LOADENSA_14ComposedLayoutINSA_7SwizzleILi3ELi4ELi3EEENSA_18smem_ptr_flag_bitsILi16EEENSX_INSB_IJNSB_IJSI_SE_EEENSB_IJNSC_ILi8EEES1E_EEENSB_IJSE_NSC_ILi9EEEEEEEEENSB_IJNSB_IJSE_SZ_EEENSB_IJSI_NSC_ILi512EEEEEENSB_IJSZ_NSC_ILi4096EEEEEEEEEEEEEvEENS16_INSA_30SM90_TMA_LOAD_IM2COL_MULTICASTENS18_IS1A_S1C_NSX_INSB_IJNSB_IJSI_SD_EEES1F_S1H_EEENSB_IJNSB_IJSE_S1M_EEES1L_NSB_IJSZ_NSC_ILi8192EEEEEEEEEEEEEvEEEENS_8epilogue10collective6detail29Sm90TmaWarpSpecializedAdapterINS24_15DefaultEpilogueISN_NSB_IJlNSB_IJSE_llEEESZ_EEES29_NS23_6thread17LinearCombinationISN_Li1EffLNS2A_9ScaleType4KindE0ELNS_15FloatRoundStyleE2ESN_EENS_4gemm15EpilogueDefaultEEEEEvvEEEEvNT_6ParamsE)
        .other          _ZN7cutlass13device_kernelINS_4conv6kernel13ConvUniversalINS1_16ConvProblemShapeILNS1_8OperatorE2ELi2EEENS1_10collective14CollectiveConvINS1_46MainloopSm90TmaGmmaWarpSpecializedImplicitGemmILS5_2ELi9ELi2EN4cute5tupleIJNSA_1CILi2EEENSC_ILi1EEESE_EEENS1_36KernelImplicitTmaWarpSpecializedSm90ELi1EEENSB_IJNSC_ILi64EEENSB_IJNSC_ILi128EEEEEENSB_IJSI_EEEEEENS_6half_tESN_NSA_8TiledMMAINSA_8MMA_AtomIJNSA_4SM904GMMA26MMA_64x128x16_F32F16F16_SSILNSR_5MajorE1ELST_1ELNSR_7ScaleInE1ELSU_1EEEEEENSA_6LayoutINSB_IJSE_SE_SE_EEENSB_IJNSC_ILi0EEESZ_SZ_EEEEENSB_IJNSA_10UnderscoreES12_S12_EEEEENS7_6detail26Sm90ImplicitGemmTileTraitsINSA_13SM90_TMA_LOADENSA_14ComposedLayoutINSA_7SwizzleILi3ELi4ELi3EEENSA_18smem_ptr_flag_bitsILi16EEENSX_INSB_IJNSB_IJSI_SE_EEENSB_IJNSC_ILi8EEES1E_EEENSB_IJSE_NSC_ILi9EEEEEEEEENSB_IJNSB_IJSE_SZ_EEENSB_IJSI_NSC_ILi512EEEEEENSB_IJSZ_NSC_ILi4096EEEEEEEEEEEEEvEENS16_INSA_30SM90_TMA_LOAD_IM2COL_MULTICASTENS18_IS1A_S1C_NSX_INSB_IJNSB_IJSI_SD_EEES1F_S1H_EEENSB_IJNSB_IJSE_S1M_EEES1L_NSB_IJSZ_NSC_ILi8192EEEEEEEEEEEEEvEEEENS_8epilogue10collective6detail29Sm90TmaWarpSpecializedAdapterINS24_15DefaultEpilogueISN_NSB_IJlNSB_IJSE_llEEESZ_EEES29_NS23_6thread17LinearCombinationISN_Li1EffLNS2A_9ScaleType4KindE0ELNS_15FloatRoundStyleE2ESN_EENS_4gemm15EpilogueDefaultEEEEEvvEEEEvNT_6ParamsE,@"STO_CUDA_ENTRY STV_DEFAULT"
_ZN7cutlass13device_kernelINS_4conv6kernel13ConvUniversalINS1_16ConvProblemShapeILNS1_8OperatorE2ELi2EEENS1_10collective14CollectiveConvINS1_46MainloopSm90TmaGmmaWarpSpecializedImplicitGemmILS5_2ELi9ELi2EN4cute5tupleIJNSA_1CILi2EEENSC_ILi1EEESE_EEENS1_36KernelImplicitTmaWarpSpecializedSm90ELi1EEENSB_IJNSC_ILi64EEENSB_IJNSC_ILi128EEEEEENSB_IJSI_EEEEEENS_6half_tESN_NSA_8TiledMMAINSA_8MMA_AtomIJNSA_4SM904GMMA26MMA_64x128x16_F32F16F16_SSILNSR_5MajorE1ELST_1ELNSR_7ScaleInE1ELSU_1EEEEEENSA_6LayoutINSB_IJSE_SE_SE_EEENSB_IJNSC_ILi0EEESZ_SZ_EEEEENSB_IJNSA_10UnderscoreES12_S12_EEEEENS7_6detail26Sm90ImplicitGemmTileTraitsINSA_13SM90_TMA_LOADENSA_14ComposedLayoutINSA_7SwizzleILi3ELi4ELi3EEENSA_18smem_ptr_flag_bitsILi16EEENSX_INSB_IJNSB_IJSI_SE_EEENSB_IJNSC_ILi8EEES1E_EEENSB_IJSE_NSC_ILi9EEEEEEEEENSB_IJNSB_IJSE_SZ_EEENSB_IJSI_NSC_ILi512EEEEEENSB_IJSZ_NSC_ILi4096EEEEEEEEEEEEEvEENS16_INSA_30SM90_TMA_LOAD_IM2COL_MULTICASTENS18_IS1A_S1C_NSX_INSB_IJNSB_IJSI_SD_EEES1F_S1H_EEENSB_IJNSB_IJSE_S1M_EEES1L_NSB_IJSZ_NSC_ILi8192EEEEEEEEEEEEEvEEEENS_8epilogue10collective6detail29Sm90TmaWarpSpecializedAdapterINS24_15DefaultEpilogueISN_NSB_IJlNSB_IJSE_llEEESZ_EEES29_NS23_6thread17LinearCombinationISN_Li1EffLNS2A_9ScaleType4KindE0ELNS_15FloatRoundStyleE2ESN_EENS_4gemm15EpilogueDefaultEEEEEvvEEEEvNT_6ParamsE:
[----:B------:R-:W-:Y:S01]  /*0000*/  LDC R1, c[0x0][0x28] ;  /* 0x00000a00ff017b82 */ /* 0x000fe20000000800 */
[----:B------:R-:W0:Y:S01]  /*0010*/  S2R R14, SR_TID.X ;  /* 0x00000000000e7919 */ /* 0x000e220000002100 */
[----:B------:R-:W-:Y:S01]  /*0020*/  ELECT P0, URZ, PT ;  /* 0x00000000003f782f */ /* 0x000fe20003800000 */
[----:B------:R-:W-:Y:S01]  /*0030*/  BSSY B0, `(.L_x_0) ;  /* 0x0000010000007945 */ /* 0x000fe20003800000 */
[----:B------:R-:W1:Y:S01]  /*0040*/  S2R R16, SR_CTAID.X ;  /* 0x0000000000107919 */ /* 0x000e620000002500 */
[--C-:B0-----:R-:W-:Y:S02]  /*0050*/  SHF.R.U32.HI R0, RZ, 0x5, R14.reuse ;  /* 0x00000005ff007819 */ /* 0x101fe4000001160e */
[----:B------:R-:W-:-:S03]  /*0060*/  SHF.R.U32.HI R2, RZ, 0x7, R14 ;  /* 0x00000007ff027819 */ /* 0x000fc6000001160e */
[----:B------:R-:W0:Y:S04]  /*0070*/  SHFL.IDX PT, R3, R0, RZ, 0x1f ;  /* 0x00001fff00037589 */ /* 0x000e2800000e0000 */
[----:B------:R2:W3:Y:S01]  /*0080*/  SHFL.IDX PT, R10, R2, RZ, 0x1f ;  /* 0x00001fff020a7589 */ /* 0x0004e200000e0000 */
[----:B0-----:R-:W-:-:S13]  /*0090*/  ISETP.NE.OR P0, PT, R3, RZ, !P0 ;  /* 0x000000ff0300720c */ /* 0x001fda0004705670 */
[----:B-123--:R-:W-:Y:S05]  /*00a0*/  @P0 BRA `(.L_x_1) ;  /* 0x0000000000200947 */ /* 0x00efea0003800000 */
[----:B------:R-:W-:Y:S02]  /*00b0*/  ULDC.64 UR4, c[0x0][0x198] ;  /* 0x0000660000047ab9 */ /* 0x000fe40000000a00 */
[----:B------:R-:W-:Y:S02]  /*00c0*/  UIADD3 UR6, UP0, UR4, 0xf0, URZ ;  /* 0x000000f004067890 */ /* 0x000fe4000ff1e03f */
[----:B------:R-:W-:Y:S02]  /*00d0*/  UIADD3 UR4, UP1, UR4, 0x1f0, URZ ;  /* 0x000001f004047890 */ /* 0x000fe4000ff3e03f */
[----:B------:R-:W-:Y:S02]  /*00e0*/  UIADD3.X UR7, URZ, UR5, URZ, UP0, !UPT ;  /* 0x000000053f077290 */ /* 0x000fe400087fe43f */
[----:B------:R-:W-:-:S07]  /*00f0*/  UIADD3.X UR5, URZ, UR5, URZ, UP1, !UPT ;  /* 0x000000053f057290 */ /* 0x000fce0008ffe43f */
[----:B------:R0:W-:Y:S02]  /*0100*/  UTMACCTL.PF [UR6] ;  /* 0x00000000060079b9 */ /* 0x0001e40008040000 */
[----:B------:R0:W-:Y:S02]  /*0110*/  UTMACCTL.PF [UR4] ;  /* 0x00000000040079b9 */ /* 0x0001e40008040000 */
[----:B0-----:R-:W-:Y:S01]  /*0120*/  NOP ;  /* 0x0000000000007918 */ /* 0x001fe20000000000 */
.L_x_1:
[----:B------:R-:W-:Y:S05]  /*0130*/  BSYNC B0 ;  /* 0x0000000000007941 */ /* 0x000fea0003800000 */
.L_x_0:
[----:B------:R-:W0:Y:S01]  /*0140*/  SHFL.IDX PT, R0, R0, RZ, 0x1f ;  /* 0x00001fff00007589 */ /* 0x000e2200000e0000 */
[----:B------:R-:W-:Y:S02]  /*0150*/  SHF.R.S32.HI R5, RZ, 0x1f, R14 ;  /* 0x0000001fff057819 */ /* 0x000fe4000001140e */
[----:B------:R-:W-:Y:S01]  /*0160*/  I2FP.F32.U32 R6, R16 ;  /* 0x0000001000067245 */ /* 0x000fe20000201000 */
[----:B------:R-:W1:Y:S01]  /*0170*/  S2R R18, SR_CTAID.Y ;  /* 0x0000000000127919 */ /* 0x000e620000002600 */
[----:B------:R-:W-:-:S04]  /*0180*/  LEA.HI R5, R5, R14, RZ, 0x7 ;  /* 0x0000000e05057211 */ /* 0x000fc800078f38ff */
[----:B------:R-:W-:-:S05]  /*0190*/  LOP3.LUT R5, R5, 0xffffff80, RZ, 0xc0, !PT ;  /* 0xffffff8005057812 */ /* 0x000fca00078ec0ff */
[----:B------:R-:W-:-:S05]  /*01a0*/  IMAD.IADD R17, R14, 0x1, -R5 ;  /* 0x000000010e117824 */ /* 0x000fca00078e0a05 */
[----:B------:R-:W-:-:S04]  /*01b0*/  SHF.R.S32.HI R2, RZ, 0x1f, R17 ;  /* 0x0000001fff027819 */ /* 0x000fc80000011411 */
[----:B------:R-:W-:Y:S02]  /*01c0*/  LEA.HI R2, R2, R17, RZ, 0x3 ;  /* 0x0000001102027211 */ /* 0x000fe400078f18ff */
[----:B0-----:R-:W-:Y:S02]  /*01d0*/  ISETP.NE.AND P0, PT, R0, RZ, PT ;  /* 0x000000ff0000720c */ /* 0x001fe40003f05270 */
[--C-:B------:R-:W-:Y:S02]  /*01e0*/  SHF.R.S32.HI R4, RZ, 0x3, R2.reuse ;  /* 0x00000003ff047819 */ /* 0x100fe40000011402 */
[----:B------:R-:W-:Y:S02]  /*01f0*/  SHF.R.S32.HI R5, RZ, 0x1f, R2 ;  /* 0x0000001fff057819 */ /* 0x000fe40000011402 */
[----:B------:R-:W-:-:S07]  /*0200*/  SHF.R.S32.HI R7, RZ, 0x1f, R0 ;  /* 0x0000001fff077819 */ /* 0x000fce0000011400 */
[----:B-1----:R-:W-:Y:S05]  /*0210*/  @P0 BRA `(.L_x_2) ;  /* 0x00000000008c0947 */ /* 0x002fea0003800000 */
[----:B------:R-:W-:Y:S01]  /*0220*/  ELECT P0, URZ, PT ;  /* 0x00000000003f782f */ /* 0x000fe20003800000 */
[----:B------:R-:W-:-:S12]  /*0230*/  BSSY B0, `(.L_x_2) ;  /* 0x0000021000007945 */ /* 0x000fd80003800000 */
[----:B------:R-:W-:Y:S05]  /*0240*/  @!P0 BRA `(.L_x_3) ;  /* 0x00000000007c8947 */ /* 0x000fea0003800000 */
[----:B------:R-:W0:Y:S01]  /*0250*/  S2UR UR8, SR_CgaCtaId ;  /* 0x00000000000879c3 */ /* 0x000e220000008800 */
[----:B------:R-:W-:Y:S01]  /*0260*/  UMOV UR4, 0x400 ;  /* 0x0000040000047882 */ /* 0x000fe20000000000 */
[----:B------:R-:W-:Y:S01]  /*0270*/  UMOV UR5, 0x1 ;  /* 0x0000000100057882 */ /* 0x000fe20000000000 */
[----:B------:R-:W-:Y:S02]  /*0280*/  UMOV UR6, 0x2 ;  /* 0x0000000200067882 */ /* 0x000fe40000000000 */
[----:B------:R-:W-:-:S04]  /*0290*/  UIADD3 UR6, -UR6, 0x100000, URZ ;  /* 0x0010000006067890 */ /* 0x000fc8000fffe13f */
[----:B------:R-:W-:Y:S02]  /*02a0*/  USHF.L.U32 UR7, UR6, 0xb, URZ ;  /* 0x0000000b06077899 */ /* 0x000fe4000800063f */
[----:B------:R-:W-:Y:S02]  /*02b0*/  USHF.L.U32 UR6, UR6, 0x1, URZ ;  /* 0x0000000106067899 */ /* 0x000fe4000800063f */
[----:B0-----:R-:W-:Y:S02]  /*02c0*/  ULEA UR8, UR8, UR4, 0x18 ;  /* 0x0000000408087291 */ /* 0x001fe4000f8ec03f */
[----:B------:R-:W-:-:S04]  /*02d0*/  UIADD3 UR4, -UR5, 0x100000, URZ ;  /* 0x0010000005047890 */ /* 0x000fc8000fffe13f */
[----:B------:R-:W-:Y:S02]  /*02e0*/  USHF.L.U32 UR5, UR4, 0xb, URZ ;  /* 0x0000000b04057899 */ /* 0x000fe4000800063f */
[----:B------:R-:W-:Y:S01]  /*02f0*/  USHF.L.U32 UR4, UR4, 0x1, URZ ;  /* 0x0000000104047899 */ /* 0x000fe2000800063f */
[----:B------:R-:W0:Y:S11]  /*0300*/  FENCE.VIEW.ASYNC.S ;  /* 0x00000000000073c6 */ /* 0x000e360000000000 */
[----:B0-----:R0:W1:Y:S01]  /*0310*/  SYNCS.EXCH.64 URZ, [UR8+0x36000], UR4 ;  /* 0x03600004083f75b2 */ /* 0x0010620008000100 */
[----:B------:R0:W2:Y:S01]  /*0320*/  SYNCS.EXCH.64 URZ, [UR8+0x36048], UR6 ;  /* 0x03604806083f75b2 */ /* 0x0000a20008000100 */
[----:B------:R0:W3:Y:S01]  /*0330*/  SYNCS.EXCH.64 URZ, [UR8+0x36008], UR4 ;  /* 0x03600804083f75b2 */ /* 0x0000e20008000100 */
[----:B------:R0:W4:Y:S01]  /*0340*/  SYNCS.EXCH.64 URZ, [UR8+0x36050], UR6 ;  /* 0x03605006083f75b2 */ /* 0x0001220008000100 */
[----:B------:R0:W0:Y:S01]  /*0350*/  SYNCS.EXCH.64 URZ, [UR8+0x36010], UR4 ;  /* 0x03601004083f75b2 */ /* 0x0000220008000100 */
        /* <DEDUP_REMOVED lines=13> */
[----:B------:R-:W-:Y:S01]  /*0430*/  NOP ;  /* 0x0000000000007918 */ /* 0x000fe20000000000 */
.L_x_3:
[----:B0-----:R-:W-:Y:S05]  /*0440*/  BSYNC B0 ;  /* 0x0000000000007941 */ /* 0x001fea0003800000 */
.L_x_2:
[----:B------:R-:W-:Y:S01]  /*0450*/  ULDC UR4, c[0x0][0x150] ;  /* 0x0000540000047ab9 */ /* 0x000fe20000000800 */
[----:B------:R-:W-:Y:S01]  /*0460*/  LEA.HI R5, R5, R4, RZ, 0x2 ;  /* 0x0000000405057211 */ /* 0x000fe200078f10ff */
[----:B------:R-:W-:Y:S01]  /*0470*/  FMUL R6, R6, UR4 ;  /* 0x0000000406067c20 */ /* 0x000fe20008400000 */
[----:B------:R-:W-:Y:S01]  /*0480*/  LEA.HI R7, R7, R0, RZ, 0x2 ;  /* 0x0000000007077211 */ /* 0x000fe200078f10ff */
[----:B------:R-:W-:Y:S01]  /*0490*/  ULDC UR4, c[0x0][0x154] ;  /* 0x0000550000047ab9 */ /* 0x000fe20000000800 */
[----:B------:R-:W-:Y:S01]  /*04a0*/  LOP3.LUT R5, R5, 0xfffffffc, RZ, 0xc0, !PT ;  /* 0xfffffffc05057812 */ /* 0x000fe200078ec0ff */
[----:B------:R-:W0:Y:S01]  /*04b0*/  LDC R11, c[0x0][0x140] ;  /* 0x00005000ff0b7b82 */ /* 0x000e220000000800 */
[----:B------:R-:W-:Y:S01]  /*04c0*/  LOP3.LUT R7, R7, 0x3ffffffc, RZ, 0xc0, !PT ;  /* 0x3ffffffc07077812 */ /* 0x000fe200078ec0ff */
[----:B------:R-:W5:Y:S01]  /*04d0*/  F2I.U32.TRUNC.NTZ R6, R6 ;  /* 0x0000000600067305 */ /* 0x000f62000020f000 */
[----:B------:R-:W-:Y:S01]  /*04e0*/  I2FP.F32.U32 R2, R18 ;  /* 0x0000001200027245 */ /* 0x000fe20000201000 */
[----:B------:R-:W-:Y:S01]  /*04f0*/  IMAD.IADD R5, R4, 0x1, -R5 ;  /* 0x0000000104057824 */ /* 0x000fe200078e0a05 */
[----:B------:R-:W-:Y:S01]  /*0500*/  LOP3.LUT P0, RZ, R17, 0x7, RZ, 0xc0, !PT ;  /* 0x0000000711ff7812 */ /* 0x000fe2000780c0ff */
[----:B------:R-:W-:Y:S01]  /*0510*/  IMAD.IADD R0, R0, 0x1, -R7 ;  /* 0x0000000100007824 */ /* 0x000fe200078e0a07 */
[----:B------:R-:W-:Y:S01]  /*0520*/  ISETP.NE.AND P3, PT, R10, 0x1, PT ;  /* 0x000000010a00780c */ /* 0x000fe20003f65270 */
[----:B------:R-:W-:Y:S01]  /*0530*/  FMUL R8, R2, UR4 ;  /* 0x0000000402087c20 */ /* 0x000fe20008400000 */
[----:B------:R-:W-:Y:S01]  /*0540*/  ULDC UR4, c[0x0][0x144] ;  /* 0x0000510000047ab9 */ /* 0x000fe20000000800 */
[----:B------:R-:W-:Y:S01]  /*0550*/  IMAD R5, R0, 0x4, R5 ;  /* 0x0000000400057824 */ /* 0x000fe200078e0205 */
[----:B------:R-:W-:Y:S01]  /*0560*/  NOP ;  /* 0x0000000000007918 */ /* 0x000fe20000000000 */
[----:B------:R-:W-:-:S02]  /*0570*/  NOP ;  /* 0x0000000000007918 */ /* 0x000fc40000000000 */
[----:B------:R-:W1:Y:S01]  /*0580*/  F2I.U32.TRUNC.NTZ R8, R8 ;  /* 0x0000000800087305 */ /* 0x000e62000020f000 */
[C---:B------:R-:W-:Y:S01]  /*0590*/  LEA.HI R0, R5.reuse, R5, RZ, 0x1 ;  /* 0x0000000505007211 */ /* 0x040fe200078f08ff */
[C---:B------:R-:W-:Y:S02]  /*05a0*/  IMAD.SHL.U32 R2, R5.reuse, 0x4, RZ ;  /* 0x0000000405027824 */ /* 0x040fe400078e00ff */
[----:B-----5:R-:W-:Y:S01]  /*05b0*/  IMAD.MOV R7, RZ, RZ, -R6 ;  /* 0x000000ffff077224 */ /* 0x020fe200078e0a06 */
[----:B------:R-:W-:Y:S02]  /*05c0*/  LOP3.LUT R0, R0, 0xfffffffe, RZ, 0xc0, !PT ;  /* 0xfffffffe00007812 */ /* 0x000fe400078ec0ff */
[----:B------:R-:W-:Y:S01]  /*05d0*/  LOP3.LUT R2, R5, 0xc, R2, 0x78, !PT ;  /* 0x0000000c05027812 */ /* 0x000fe200078e7802 */
[----:B------:R-:W-:Y:S01]  /*05e0*/  IMAD R7, R7, UR4, R16 ;  /* 0x0000000407077c24 */ /* 0x000fe2000f8e0210 */
[----:B------:R-:W-:Y:S01]  /*05f0*/  ULDC UR4, c[0x0][0x148] ;  /* 0x0000520000047ab9 */ /* 0x000fe20000000800 */
[----:B------:R-:W-:Y:S01]  /*0600*/  IMAD.IADD R0, R5, 0x1, -R0 ;  /* 0x0000000105007824 */ /* 0x000fe200078e0a00 */
[----:B0-----:R-:W-:-:S02]  /*0610*/  ISETP.EQ.U32.AND P1, PT, R11, 0x1, PT ;  /* 0x000000010b00780c */ /* 0x001fc40003f22070 */
[----:B------:R-:W-:Y:S02]  /*0620*/  ISETP.LT.U32.AND P0, PT, R2, 0x2, !P0 ;  /* 0x000000020200780c */ /* 0x000fe40004701070 */
[----:B------:R-:W-:Y:S01]  /*0630*/  ISETP.NE.AND P4, PT, R0, R7, PT ;  /* 0x000000070000720c */ /* 0x000fe20003f85270 */
[----:B-1----:R-:W-:Y:S01]  /*0640*/  IMAD.MOV R5, RZ, RZ, -R8 ;  /* 0x000000ffff057224 */ /* 0x002fe200078e0a08 */
[----:B------:R-:W-:-:S03]  /*0650*/  SHF.R.S32.HI R0, RZ, 0x1f, R3 ;  /* 0x0000001fff007819 */ /* 0x000fc60000011403 */
[----:B------:R-:W-:Y:S01]  /*0660*/  IMAD R5, R5, UR4, R18 ;  /* 0x0000000405057c24 */ /* 0x000fe2000f8e0212 */
[----:B------:R-:W-:-:S04]  /*0670*/  LEA.HI R0, R0, R3, RZ, 0x2 ;  /* 0x0000000300007211 */ /* 0x000fc800078f10ff */
[----:B------:R-:W-:-:S03]  /*0680*/  LOP3.LUT R0, R0, 0xfffffffc, RZ, 0xc0, !PT ;  /* 0xfffffffc00007812 */ /* 0x000fc600078ec0ff */
[----:B------:R-:W-:Y:S02]  /*0690*/  @P4 LEA.HI R4, R2, R2, RZ, 0x1 ;  /* 0x0000000202044211 */ /* 0x000fe400078f08ff */
[----:B------:R-:W-:Y:S01]  /*06a0*/  IMAD.IADD R9, R3, 0x1, -R0 ;  /* 0x0000000103097824 */ /* 0x000fe200078e0a00 */
[----:B------:R-:W-:Y:S02]  /*06b0*/  SEL R0, RZ, 0x1, !P0 ;  /* 0x00000001ff007807 */ /* 0x000fe40004000000 */
[----:B------:R-:W-:Y:S02]  /*06c0*/  @P4 SHF.R.S32.HI R4, RZ, 0x1, R4 ;  /* 0x00000001ff044819 */ /* 0x000fe40000011404 */
[----:B------:R-:W-:Y:S02]  /*06d0*/  LOP3.LUT P2, RZ, R10, R9, RZ, 0xfc, !PT ;  /* 0x000000090aff7212 */ /* 0x000fe4000784fcff */
[----:B------:R-:W-:Y:S01]  /*06e0*/  @P4 ISETP.NE.AND P5, PT, R4, R5, PT ;  /* 0x000000050400420c */ /* 0x000fe20003fa5270 */
[----:B------:R-:W-:Y:S01]  /*06f0*/  IMAD.MOV.U32 R5, RZ, RZ, 0x1 ;  /* 0x00000001ff057424 */ /* 0x000fe200078e00ff */
[----:B------:R-:W-:-:S02]  /*0700*/  SEL R3, RZ, 0x1, P2 ;  /* 0x00000001ff037807 */ /* 0x000fc40001000000 */
[----:B------:R-:W-:Y:S02]  /*0710*/  @P4 SEL R5, RZ, 0x1, P5 ;  /* 0x00000001ff054807 */ /* 0x000fe40002800000 */
[----:B------:R-:W-:Y:S02]  /*0720*/  SEL R3, R3, 0x2, P3 ;  /* 0x0000000203037807 */ /* 0x000fe40001800000 */
[----:B------:R-:W-:Y:S01]  /*0730*/  LOP3.LUT R5, R5, R0, RZ, 0xc0, !PT ;  /* 0x0000000005057212 */ /* 0x000fe200078ec0ff */
[----:B------:R-:W-:Y:S06]  /*0740*/  @!P1 BRA `(.L_x_4) ;  /* 0x0000000000089947 */ /* 0x000fec0003800000 */
[----:B--234-:R-:W-:Y:S01]  /*0750*/  UCGABAR_ARV ;  /* 0x00000000000079c7 */ /* 0x01cfe20008000000 */
[----:B------:R-:W-:Y:S05]  /*0760*/  BRA `(.L_x_5) ;  /* 0x0000000000047947 */ /* 0x000fea0003800000 */
.L_x_4:
[----:B--234-:R-:W-:Y:S01]  /*0770*/  NOP ;  /* 0x0000000000007918 */ /* 0x01cfe20000000000 */
.L_x_5:
[----:B------:R-:W-:Y:S01]  /*0780*/  ULDC.64 UR4, c[0x0][0x598] ;  /* 0x0001660000047ab9 */ /* 0x000fe20000000a00 */
[----:B------:R-:W-:Y:S01]  /*0790*/  ULDC.64 UR12, c[0x0][0x208] ;  /* 0x00008200000c7ab9 */ /* 0x000fe20000000a00 */
[----:B------:R-:W-:-:S04]  /*07a0*/  ISETP.NE.U32.AND P0, PT, RZ, UR4, PT ;  /* 0x00000004ff007c0c */ /* 0x000fc8000bf05070 */
[----:B------:R-:W-:-:S13]  /*07b0*/  ISETP.NE.AND.EX P0, PT, RZ, UR5, PT, P0 ;  /* 0x00000005ff007c0c */ /* 0x000fda000bf05300 */
[----:B------:R-:W-:Y:S05]  /*07c0*/  @!P0 BRA `(.L_x_6) ;  /* 0x00000000001c8947 */ /* 0x000fea0003800000 */
[----:B------:R-:W0:Y:S02]  /*07d0*/  LDC.64 R6, c[0x0][0x598] ;  /* 0x00016600ff067b82 */ /* 0x000e240000000a00 */
[----:B0-----:R-:W2:Y:S02]  /*07e0*/  LDG.E.64 R6, desc[UR12][R6.64] ;  /* 0x0000000c06067981 */ /* 0x001ea4000c1e1b00 */
[----:B--2---:R-:W-:-:S04]  /*07f0*/  ISETP.NE.U32.AND P0, PT, R6, RZ, PT ;  /* 0x000000ff0600720c */ /* 0x004fc80003f05070 */
[----:B------:R-:W-:-:S13]  /*0800*/  ISETP.NE.AND.EX P0, PT, R7, RZ, PT, P0 ;  /* 0x000000ff0700720c */ /* 0x000fda0003f05300 */
[----:B------:R-:W-:Y:S05]  /*0810*/  @!P0 BRA `(.L_x_6) ;  /* 0x0000000000088947 */ /* 0x000fea0003800000 */
[----:B------:R0:W5:Y:S01]  /*0820*/  LD.E R0, desc[UR12][R6.64] ;  /* 0x0000000c06007980 */ /* 0x000162000c101900 */
[----:B------:R-:W-:Y:S05]  /*0830*/  BRA `(.L_x_7) ;  /* 0x0000000000207947 */ /* 0x000fea0003800000 */
.L_x_6:
[----:B------:R-:W-:Y:S02]  /*0840*/  ULDC.64 UR4, c[0x0][0x588] ;  /* 0x0001620000047ab9 */ /* 0x000fe40000000a00 */
[----:B------:R-:W-:-:S04]  /*0850*/  ISETP.NE.U32.AND P0, PT, RZ, UR4, PT ;  /* 0x00000004ff007c0c */ /* 0x000fc8000bf05070 */
[----:B------:R-:W-:-:S13]  /*0860*/  ISETP.NE.AND.EX P0, PT, RZ, UR5, PT, P0 ;  /* 0x00000005ff007c0c */ /* 0x000fda000bf05300 */
[----:B------:R-:W-:Y:S05]  /*0870*/  @!P0 BRA `(.L_x_8) ;  /* 0x00000000000c8947 */ /* 0x000fea0003800000 */
[----:B------:R-:W0:Y:S02]  /*0880*/  LDC.64 R6, c[0x0][0x588] ;  /* 0x00016200ff067b82 */ /* 0x000e240000000a00 */
[----:B0-----:R1:W5:Y:S01]  /*0890*/  LDG.E R0, desc[UR12][R6.64] ;  /* 0x0000000c06007981 */ /* 0x001362000c1e1900 */
[----:B------:R-:W-:Y:S05]  /*08a0*/  BRA `(.L_x_7) ;  /* 0x0000000000047947 */ /* 0x000fea0003800000 */
.L_x_8:
[----:B------:R-:W2:Y:S02]  /*08b0*/  LDC R0, c[0x0][0x580] ;  /* 0x00016000ff007b82 */ /* 0x000ea40000000800 */
.L_x_7:
[----:B------:R-:W-:Y:S02]  /*08c0*/  ULDC.64 UR4, c[0x0][0x5a0] ;  /* 0x0001680000047ab9 */ /* 0x000fe40000000a00 */
[----:B------:R-:W-:-:S04]  /*08d0*/  ISETP.NE.U32.AND P0, PT, RZ, UR4, PT ;  /* 0x00000004ff007c0c */ /* 0x000fc8000bf05070 */
[----:B------:R-:W-:-:S13]  /*08e0*/  ISETP.NE.AND.EX P0, PT, RZ, UR5, PT, P0 ;  /* 0x00000005ff007c0c */ /* 0x000fda000bf05300 */
[----:B------:R-:W-:Y:S05]  /*08f0*/  @!P0 BRA `(.L_x_9) ;  /* 0x00000000001c8947 */ /* 0x000fea0003800000 */
[----:B01----:R-:W0:Y:S02]  /*0900*/  LDC.64 R6, c[0x0][0x5a0] ;  /* 0x00016800ff067b82 */ /* 0x003e240000000a00 */
[----:B0-----:R-:W3:Y:S02]  /*0910*/  LDG.E.64 R6, desc[UR12][R6.64] ;  /* 0x0000000c06067981 */ /* 0x001ee4000c1e1b00 */
[----:B---3--:R-:W-:-:S04]  /*0920*/  ISETP.NE.U32.AND P0, PT, R6, RZ, PT ;  /* 0x000000ff0600720c */ /* 0x008fc80003f05070 */
[----:B------:R-:W-:-:S13]  /*0930*/  ISETP.NE.AND.EX P0, PT, R7, RZ, PT, P0 ;  /* 0x000000ff0700720c */ /* 0x000fda0003f05300 */
[----:B------:R-:W-:Y:S05]  /*0940*/  @!P0 BRA `(.L_x_9) ;  /* 0x0000000000088947 */ /* 0x000fea0003800000 */
[----:B------:R0:W5:Y:S01]  /*0950*/  LD.E R4, desc[UR12][R6.64] ;  /* 0x0000000c06047980 */ /* 0x000162000c101900 */
[----:B------:R-:W-:Y:S05]  /*0960*/  BRA `(.L_x_10) ;  /* 0x0000000000207947 */ /* 0x000fea0003800000 */
.L_x_9:
[----:B------:R-:W-:Y:S02]  /*0970*/  ULDC.64 UR4, c[0x0][0x590] ;  /* 0x0001640000047ab9 */ /* 0x000fe40000000a00 */
[----:B------:R-:W-:-:S04]  /*0980*/  ISETP.NE.U32.AND P0, PT, RZ, UR4, PT ;  /* 0x00000004ff007c0c */ /* 0x000fc8000bf05070 */
[----:B------:R-:W-:-:S13]  /*0990*/  ISETP.NE.AND.EX P0, PT, RZ, UR5, PT, P0 ;  /* 0x00000005ff007c0c */ /* 0x000fda000bf05300 */
[----:B------:R-:W-:Y:S05]  /*09a0*/  @!P0 BRA `(.L_x_11) ;  /* 0x00000000000c8947 */ /* 0x000fea0003800000 */
[----:B01----:R-:W0:Y:S02]  /*09b0*/  LDC.64 R6, c[0x0][0x590] ;  /* 0x00016400ff067b82 */ /* 0x003e240000000a00 */
[----:B0-----:R1:W5:Y:S01]  /*09c0*/  LDG.E R4, desc[UR12][R6.64] ;  /* 0x0000000c06047981 */ /* 0x001362000c1e1900 */
[----:B------:R-:W-:Y:S05]  /*09d0*/  BRA `(.L_x_10) ;  /* 0x0000000000047947 */ /* 0x000fea0003800000 */
.L_x_11:
[----:B------:R-:W3:Y:S02]  /*09e0*/  LDC R4, c[0x0][0x584] ;  /* 0x00016100ff047b82 */ /* 0x000ee40000000800 */
.L_x_10:
[----:B01----:R-:W0:Y:S08]  /*09f0*/  LDC R6, c[0x0][0x4c0] ;  /* 0x00013000ff067b82 */ /* 0x003e300000000800 */
[----:B------:R-:W1:Y:S01]  /*0a00*/  LDC R19, c[0x0][0x4c4] ;  /* 0x00013100ff137b82 */ /* 0x000e620000000800 */
[----:B0-----:R-:W-:-:S05]  /*0a10*/  VIADD R6, R6, 0x7f ;  /* 0x0000007f06067836 */ /* 0x001fca0000000000 */
[----:B------:R-:W-:Y:S02]  /*0a20*/  SHF.R.S32.HI R7, RZ, 0x1f, R6 ;  /* 0x0000001fff077819 */ /* 0x000fe40000011406 */
[----:B-1----:R-:W-:Y:S02]  /*0a30*/  IABS R15, R19 ;  /* 0x00000013000f7213 */ /* 0x002fe40000000000 */
[----:B------:R-:W-:Y:S02]  /*0a40*/  LEA.HI R7, R7, R6, RZ, 0x7 ;  /* 0x0000000607077211 */ /* 0x000fe400078f38ff */
[----:B------:R-:W0:Y:S02]  /*0a50*/  I2F.RP R12, R15 ;  /* 0x0000000f000c7306 */ /* 0x000e240000209400 */
[----:B------:R-:W-:-:S04]  /*0a60*/  SHF.R.S32.HI R11, RZ, 0x7, R7 ;  /* 0x00000007ff0b7819 */ /* 0x000fc80000011407 */
[-C--:B------:R-:W-:Y:S02]  /*0a70*/  IABS R20, R11.reuse ;  /* 0x0000000b00147213 */ /* 0x080fe40000000000 */
[----:B------:R-:W-:Y:S02]  /*0a80*/  IABS R21, R11 ;  /* 0x0000000b00157213 */ /* 0x000fe40000000000 */
[----:B------:R-:W1:Y:S08]  /*0a90*/  I2F.RP R8, R20 ;  /* 0x0000001400087306 */ /* 0x000e700000209400 */
[----:B0-----:R-:W-:Y:S08]  /*0aa0*/  MUFU.RCP R12, R12 ;  /* 0x0000000c000c7308 */ /* 0x001ff00000001000 */
[----:B-1----:R-:W0:Y:S02]  /*0ab0*/  MUFU.RCP R8, R8 ;  /* 0x0000000800087308 */ /* 0x002e240000001000 */
[----:B0-----:R-:W-:Y:S01]  /*0ac0*/  VIADD R6, R8, 0xffffffe ;  /* 0x0ffffffe08067836 */ /* 0x001fe20000000000 */
[----:B------:R-:W-:-:S05]  /*0ad0*/  IABS R8, R18 ;  /* 0x0000001200087213 */ /* 0x000fca0000000000 */
[----:B------:R0:W1:Y:S02]  /*0ae0*/  F2I.FTZ.U32.TRUNC.NTZ R7, R6 ;  /* 0x0000000600077305 */ /* 0x000064000021f000 */
[----:B0-----:R-:W-:Y:S02]  /*0af0*/  IMAD.MOV.U32 R6, RZ, RZ, RZ ;  /* 0x000000ffff067224 */ /* 0x001fe400078e00ff */
[----:B-1----:R-:W-:-:S04]  /*0b00*/  IMAD.MOV R13, RZ, RZ, -R7 ;  /* 0x000000ffff0d7224 */ /* 0x002fc800078e0a07 */
[----:B------:R-:W-:-:S04]  /*0b10*/  IMAD R13, R13, R20, RZ ;  /* 0x000000140d0d7224 */ /* 0x000fc800078e02ff */
[----:B------:R-:W-:-:S04]  /*0b20*/  IMAD.HI.U32 R7, R7, R13, R6 ;  /* 0x0000000d07077227 */ /* 0x000fc800078e0006 */
[----:B------:R-:W-:Y:S02]  /*0b30*/  IMAD.MOV R13, RZ, RZ, -R21 ;  /* 0x000000ffff0d7224 */ /* 0x000fe400078e0a15 */
[----:B------:R-:W-:-:S04]  /*0b40*/  IMAD.HI.U32 R6, R7, R8, RZ ;  /* 0x0000000807067227 */ /* 0x000fc800078e00ff */
[----:B------:R-:W-:Y:S01]  /*0b50*/  IMAD R7, R6, R13, R8 ;  /* 0x0000000d06077224 */ /* 0x000fe200078e0208 */
[----:B------:R-:W-:Y:S01]  /*0b60*/  LOP3.LUT R8, R18, R11, RZ, 0x3c, !PT ;  /* 0x0000000b12087212 */ /* 0x000fe200078e3cff */
[----:B------:R-:W-:-:S03]  /*0b70*/  VIADD R13, R12, 0xffffffe ;  /* 0x0ffffffe0c0d7836 */ /* 0x000fc60000000000 */
[----:B------:R-:W-:Y:S02]  /*0b80*/  ISETP.GT.U32.AND P2, PT, R20, R7, PT ;  /* 0x000000071400720c */ /* 0x000fe40003f44070 */
[----:B------:R-:W-:-:S11]  /*0b90*/  ISETP.GE.AND P3, PT, R8, RZ, PT ;  /* 0x000000ff0800720c */ /* 0x000fd60003f66270 */
[----:B------:R-:W-:Y:S02]  /*0ba0*/  @!P2 IMAD.IADD R7, R7, 0x1, -R20 ;  /* 0x000000010707a824 */ /* 0x000fe400078e0a14 */
[----:B------:R-:W-:Y:S01]  /*0bb0*/  @!P2 VIADD R6, R6, 0x1 ;  /* 0x000000010606a836 */ /* 0x000fe20000000000 */
[----:B------:R-:W-:Y:S02]  /*0bc0*/  ISETP.NE.AND P2, PT, R11, RZ, PT ;  /* 0x000000ff0b00720c */ /* 0x000fe40003f45270 */
[----:B------:R-:W-:Y:S02]  /*0bd0*/  ISETP.GE.U32.AND P0, PT, R7, R20, PT ;  /* 0x000000140700720c */ /* 0x000fe40003f06070 */
[----:B------:R-:W0:Y:S11]  /*0be0*/  F2I.FTZ.U32.TRUNC.NTZ R7, R13 ;  /* 0x0000000d00077305 */ /* 0x000e36000021f000 */
[----:B------:R-:W-:-:S04]  /*0bf0*/  @P0 VIADD R6, R6, 0x1 ;  /* 0x0000000106060836 */ /* 0x000fc80000000000 */
[----:B------:R-:W-:Y:S02]  /*0c00*/  IMAD.MOV.U32 R20, RZ, RZ, R6 ;  /* 0x000000ffff147224 */ /* 0x000fe400078e0006 */
[----:B0-----:R-:W-:Y:S02]  /*0c10*/  IMAD.MOV R6, RZ, RZ, -R7 ;  /* 0x000000ffff067224 */ /* 0x001fe400078e0a07 */
[----:B------:R-:W-:Y:S01]  /*0c20*/  @!P3 IMAD.MOV R20, RZ, RZ, -R20 ;  /* 0x000000ffff14b224 */ /* 0x000fe200078e0a14 */
[----:B------:R-:W-:Y:S01]  /*0c30*/  @!P2 LOP3.LUT R20, RZ, R11, RZ, 0x33, !PT ;  /* 0x0000000bff14a212 */ /* 0x000fe200078e33ff */
[----:B------:R-:W-:Y:S02]  /*0c40*/  IMAD R21, R6, R15, RZ ;  /* 0x0000000f06157224 */ /* 0x000fe400078e02ff */
[----:B------:R-:W-:Y:S01]  /*0c50*/  IMAD.MOV.U32 R6, RZ, RZ, RZ ;  /* 0x000000ffff067224 */ /* 0x000fe200078e00ff */
[----:B------:R-:W-:-:S03]  /*0c60*/  IABS R8, R20 ;  /* 0x0000001400087213 */ /* 0x000fc60000000000 */
[----:B------:R-:W-:-:S04]  /*0c70*/  IMAD.HI.U32 R6, R7, R21, R6 ;  /* 0x0000001507067227 */ /* 0x000fc800078e0006 */
[----:B------:R-:W-:-:S04]  /*0c80*/  IMAD.MOV.U32 R7, RZ, RZ, R8 ;  /* 0x000000ffff077224 */ /* 0x000fc800078e0008 */
[----:B------:R-:W-:-:S04]  /*0c90*/  IMAD.HI.U32 R8, R6, R7, RZ ;  /* 0x0000000706087227 */ /* 0x000fc800078e00ff */
[----:B------:R-:W-:-:S04]  /*0ca0*/  IMAD.MOV R6, RZ, RZ, -R8 ;  /* 0x000000ffff067224 */ /* 0x000fc800078e0a08 */
[----:B------:R-:W-:-:S05]  /*0cb0*/  IMAD R6, R15, R6, R7 ;  /* 0x000000060f067224 */ /* 0x000fca00078e0207 */
[----:B------:R-:W-:-:S13]  /*0cc0*/  ISETP.GT.U32.AND P2, PT, R15, R6, PT ;  /* 0x000000060f00720c */ /* 0x000fda0003f44070 */
[----:B------:R-:W-:Y:S02]  /*0cd0*/  @!P2 IMAD.IADD R6, R6, 0x1, -R15 ;  /* 0x000000010606a824 */ /* 0x000fe400078e0a0f */
[----:B------:R-:W-:Y:S01]  /*0ce0*/  @!P2 VIADD R8, R8, 0x1 ;  /* 0x000000010808a836 */ /* 0x000fe20000000000 */
[----:B------:R-:W-:Y:S02]  /*0cf0*/  ISETP.NE.AND P2, PT, R19, RZ, PT ;  /* 0x000000ff1300720c */ /* 0x000fe40003f45270 */
[----:B------:R-:W-:Y:S02]  /*0d00*/  ISETP.GE.U32.AND P0, PT, R6, R15, PT ;  /* 0x0000000f0600720c */ /* 0x000fe40003f06070 */
[----:B------:R-:W-:-:S04]  /*0d10*/  LOP3.LUT R6, R20, R19, RZ, 0x3c, !PT ;  /* 0x0000001314067212 */ /* 0x000fc800078e3cff */
[----:B------:R-:W-:Y:S01]  /*0d20*/  ISETP.GE.AND P3, PT, R6, RZ, PT ;  /* 0x000000ff0600720c */ /* 0x000fe20003f66270 */
[----:B------:R-:W-:-:S04]  /*0d30*/  IMAD.MOV R6, RZ, RZ, -R20 ;  /* 0x000000ffff067224 */ /* 0x000fc800078e0a14 */
[----:B------:R-:W-:Y:S02]  /*0d40*/  IMAD R6, R11, R6, R18 ;  /* 0x000000060b067224 */ /* 0x000fe400078e0212 */
[----:B------:R-:W-:-:S06]  /*0d50*/  @P0 VIADD R8, R8, 0x1 ;  /* 0x0000000108080836 */ /* 0x000fcc0000000000 */
[----:B------:R-:W-:Y:S01]  /*0d60*/  @!P3 IMAD.MOV R8, RZ, RZ, -R8 ;  /* 0x000000ffff08b224 */ /* 0x000fe200078e0a08 */
[----:B------:R-:W-:-:S05]  /*0d70*/  @!P2 LOP3.LUT R8, RZ, R19, RZ, 0x33, !PT ;  /* 0x00000013ff08a212 */ /* 0x000fca00078e33ff */
[----:B------:R-:W-:-:S04]  /*0d80*/  IMAD.MOV R12, RZ, RZ, -R8 ;  /* 0x000000ffff0c7224 */ /* 0x000fc800078e0a08 */
[----:B------:R-:W-:Y:S01]  /*0d90*/  IMAD R15, R19, R12, R20 ;  /* 0x0000000c130f7224 */ /* 0x000fe200078e0214 */
[----:B------:R-:W-:Y:S06]  /*0da0*/  @!P1 BRA `(.L_x_12) ;  /* 0x00000000000c9947 */ /* 0x000fec0003800000 */
[----:B------:R-:W-:Y:S01]  /*0db0*/  UCGABAR_WAIT ;  /* 0x0000000000007dc7 */ /* 0x000fe20008000000 */
[----:B------:R-:W-:Y:S01]  /*0dc0*/  CCTL.IVALL ;  /* 0x00000000ff00798f */ /* 0x000fe20002000000 */
[----:B------:R-:W-:Y:S05]  /*0dd0*/  BRA `(.L_x_13) ;  /* 0x0000000000047947 */ /* 0x000fea0003800000 */
.L_x_12:
[----:B------:R-:W-:Y:S06]  /*0de0*/  BAR.SYNC.DEFER_BLOCKING 0x0 ;  /* 0x0000000000007b1d */ /* 0x000fec0000010000 */
.L_x_13:
[----:B------:R-:W0:Y:S01]  /*0df0*/  LDC R11, c[0x0][0x290] ;  /* 0x0000a400ff0b7b82 */ /* 0x000e220000000800 */
[----:B------:R-:W-:Y:S01]  /*0e00*/  ISETP.NE.AND P0, PT, R10, RZ, PT ;  /* 0x000000ff0a00720c */ /* 0x000fe20003f05270 */
[----:B0-----:R-:W-:-:S05]  /*0e10*/  VIADD R7, R11, 0x3f ;  /* 0x0000003f0b077836 */ /* 0x001fca0000000000 */
[----:B------:R-:W-:-:S04]  /*0e20*/  SHF.R.S32.HI R12, RZ, 0x1f, R7 ;  /* 0x0000001fff0c7819 */ /* 0x000fc80000011407 */
[----:B------:R-:W-:-:S04]  /*0e30*/  LEA.HI R7, R12, R7, RZ, 0x6 ;  /* 0x000000070c077211 */ /* 0x000fc800078f30ff */
[----:B------:R-:W-:Y:S01]  /*0e40*/  SHF.R.S32.HI R7, RZ, 0x6, R7 ;  /* 0x00000006ff077819 */ /* 0x000fe20000011407 */
[----:B------:R-:W-:Y:S06]  /*0e50*/  @!P0 BRA `(.L_x_14) ;  /* 0x00000050008c8947 */ /* 0x000fec0003800000 */
[----:B------:R-:W-:-:S13]  /*0e60*/  ISETP.NE.AND P0, PT, R10, 0x1, PT ;  /* 0x000000010a00780c */ /* 0x000fda0003f05270 */
[----:B------:R-:W-:Y:S05]  /*0e70*/  @P0 EXIT ;  /* 0x000000000000094d */ /* 0x000fea0003800000 */
[----:B------:R-:W-:Y:S01]  /*0e80*/  ISETP.GE.AND P0, PT, R11, 0x1, PT ;  /* 0x000000010b00780c */ /* 0x000fe20003f06270 */
[----:B------:R-:W-:Y:S01]  /*0e90*/  UMOV UR4, URZ ;  /* 0x0000003f00047c82 */ /* 0x000fe20008000000 */
[----:B------:R-:W-:Y:S02]  /*0ea0*/  CS2R R86, SRZ ;  /* 0x0000000000567805 */ /* 0x000fe4000001ff00 */
[----:B------:R-:W-:Y:S02]  /*0eb0*/  CS2R R24, SRZ ;  /* 0x0000000000187805 */ /* 0x000fe4000001ff00 */
[----:B------:R-:W-:Y:S02]  /*0ec0*/  CS2R R26, SRZ ;  /* 0x00000000001a7805 */ /* 0x000fe4000001ff00 */
[----:B------:R-:W-:Y:S02]  /*0ed0*/  CS2R R28, SRZ ;  /* 0x00000000001c7805 */ /* 0x000fe4000001ff00 */
[----:B------:R-:W-:-:S02]  /*0ee0*/  CS2R R30, SRZ ;  /* 0x00000000001e7805 */ /* 0x000fc4000001ff00 */
[----:B------:R-:W-:Y:S02]  /*0ef0*/  CS2R R32, SRZ ;  /* 0x0000000000207805 */ /* 0x000fe4000001ff00 */
        /* <DEDUP_REMOVED lines=25> */
[----:B------:R-:W-:Y:S01]  /*1090*/  CS2R R84, SRZ ;  /* 0x0000000000547805 */ /* 0x000fe2000001ff00 */
[----:B------:R-:W-:Y:S06]  /*10a0*/  @!P0 BRA `(.L_x_15) ;  /* 0x0000000000a48947 */ /* 0x000fec0003800000 */
[----:B------:R-:W-:-:S04]  /*10b0*/  LOP3.LUT R9, R3, 0x1, RZ, 0xfc, !PT ;  /* 0x0000000103097812 */ /* 0x000fc800078efcff */
[----:B------:R-:W-:-:S13]  /*10c0*/  ISETP.NE.AND P0, PT, R9, 0x3, PT ;  /* 0x000000030900780c */ /* 0x000fda0003f05270 */
[----:B------:R-:W-:Y:S05]  /*10d0*/  @!P0 BRA `(.L_x_16) ;  /* 0x0000000000048947 */ /* 0x000fea0003800000 */
[----:B------:R-:W-:Y:S01]  /*10e0*/  BPT.TRAP 0x1 ;  /* 0x000000040000795c */ /* 0x000fe20000300000 */
.L_x_16:
[----:B------:R-:W0:Y:S01]  /*10f0*/  S2UR UR5, SR_CgaCtaId ;  /* 0x00000000000579c3 */ /* 0x000e220000008800 */
[----:B------:R-:W-:Y:S01]  /*1100*/  SHF.L.U32 R9, RZ, 0x1f, RZ ;  /* 0x0000001fff097819 */ /* 0x000fe200000006ff */
[----:B------:R-:W-:Y:S02]  /*1110*/  UMOV UR4, 0x400 ;  /* 0x0000040000047882 */ /* 0x000fe40000000000 */
[----:B0-----:R-:W-:-:S12]  /*1120*/  ULEA UR6, UR5, UR4, 0x18 ;  /* 0x0000000405067291 */ /* 0x001fd8000f8ec03f */
.L_x_17:
[----:B0-----:R-:W-:-:S04]  /*1130*/  IMAD.U32 R10, RZ, RZ, UR6 ;  /* 0x00000006ff0a7e24 */ /* 0x001fc8000f8e00ff */
[----:B------:R0:W1:Y:S03]  /*1140*/  SYNCS.PHASECHK.TRANS64.TRYWAIT P0, [R10+URZ+0x36000], R9 ;  /* 0x036000090a0075a7 */ /* 0x000066000800017f */
[----:B-1----:R-:W-:Y:S05]  /*1150*/  @!P0 NANOSLEEP.SYNCS 0x989680 ;  /* 0x009896800000895d */ /* 0x002fea0003900000 */
[----:B------:R-:W1:Y:S02]  /*1160*/  @!P0 SYNCS.PHASECHK.TRANS64 P0, [R10+URZ+0x36000], R9 ;  /* 0x036000090a0085a7 */ /* 0x000e64000800007f */
[----:B-1----:R-:W-:Y:S05]  /*1170*/  @!P0 BRA `(.L_x_17) ;  /* 0xfffffffc00ec8947 */ /* 0x002fea000383ffff */
[----:B------:R-:W-:Y:S01]  /*1180*/  UIADD3 UR4, UR6, 0x12000, URZ ;  /* 0x0001200006047890 */ /* 0x000fe2000fffe03f */
[----:B------:R-:W-:Y:S01]  /*1190*/  WARPGROUP.ARRIVE ;  /* 0x00000000000079c5 */ /* 0x000fe20000000000 */
[----:B------:R-:W-:Y:S02]  /*11a0*/  UMOV UR7, 0x40000040 ;  /* 0x4000004000077882 */ /* 0x000fe40000000000 */
[----:B------:R-:W-:Y:S02]  /*11b0*/  USHF.R.U32.HI UR5, URZ, 0x4, UR4 ;  /* 0x000000043f057899 */ /* 0x000fe40008011604 */
[----:B------:R-:W-:Y:S02]  /*11c0*/  USHF.R.U32.HI UR4, URZ, 0x4, UR6 ;  /* 0x000000043f047899 */ /* 0x000fe40008011606 */
[----:B------:R-:W-:Y:S02]  /*11d0*/  ULOP3.LUT UR5, UR5, 0x3fff, URZ, 0xc0, !UPT ;  /* 0x00003fff05057892 */ /* 0x000fe4000f8ec03f */
[----:B------:R-:W-:-:S02]  /*11e0*/  ULOP3.LUT UR8, UR4, 0x3fff, URZ, 0xc0, !UPT ;  /* 0x00003fff04087892 */ /* 0x000fc4000f8ec03f */
[----:B------:R-:W-:-:S03]  /*11f0*/  ULOP3.LUT UR9, UR5, 0x2000000, URZ, 0xfc, !UPT ;  /* 0x0200000005097892 */ /* 0x000fc6000f8efc3f */
[----:B------:R-:W-:Y:S02]  /*1200*/  UMOV UR5, 0x40000040 ;  /* 0x4000004000057882 */ /* 0x000fe40000000000 */
[----:B------:R-:W-:Y:S02]  /*1210*/  UMOV UR4, UR8 ;  /* 0x0000000800047c82 */ /* 0x000fe40008000000 */
[----:B------:R-:W-:Y:S02]  /*1220*/  UMOV UR6, UR9 ;  /* 0x0000000900067c82 */ /* 0x000fe40008000000 */
[----:B------:R-:W-:Y:S01]  /*1230*/  HGMMA.64x128x16.F32 R24, gdesc[UR4].tnspA.tnspB, RZ, !UPT ;  /* 0x61e00000041879f0 */ /* 0x000fe2000c7008ff */
[----:B------:R-:W-:Y:S02]  /*1240*/  UIADD3 UR4, UR8, 0x80, URZ ;  /* 0x0000008008047890 */ /* 0x000fe4000fffe03f */
[----:B------:R-:W-:Y:S01]  /*1250*/  UIADD3 UR6, UR9, 0x80, URZ ;  /* 0x0000008009067890 */ /* 0x000fe2000fffe03f */
[----:B------:R-:W-:Y:S01]  /*1260*/  UMOV UR5, 0x40000040 ;  /* 0x4000004000057882 */ /* 0x000fe20000000000 */
[----:B------:R-:W-:-:S07]  /*1270*/  UMOV UR7, 0x40000040 ;  /* 0x4000004000077882 */ /* 0x000fce0000000000 */
[----:B------:R-:W-:Y:S01]  /*1280*/  HGMMA.64x128x16.F32 R24, gdesc[UR4].tnspA.tnspB, R24 ;  /* 0x61e00000041879f0 */ /* 0x000fe20008700818 */
        /* <DEDUP_REMOVED lines=9> */
[----:B------:R-:W-:Y:S01]  /*1320*/  HGMMA.64x128x16.F32 R24, gdesc[UR4].tnspA.tnspB, R24, gsb0 ;  /* 0x61e00000041879f0 */ /* 0x000fe20008000818 */
[----:B------:R-:W-:-:S05]  /*1330*/  UMOV UR4, 0x1 ;  /* 0x0000000100047882 */ /* 0x000fca0000000000 */
.L_x_15:
[----:B0-----:R-:W-:-:S05]  /*1340*/  VIMNMX R10, R7, 0x1, PT ;  /* 0x00000001070a7848 */ /* 0x001fca0003fe0100 */
[----:B------:R-:W-:-:S05]  /*1350*/  IMAD.IADD R7, R7, 0x1, -R10 ;  /* 0x0000000107077824 */ /* 0x000fca00078e0a0a */
[----:B------:R-:W-:-:S13]  /*1360*/  ISETP.GE.AND P0, PT, R7, 0x1, PT ;  /* 0x000000010700780c */ /* 0x000fda0003f06270 */
[----:B------:R-:W-:Y:S05]  /*1370*/  @!P0 BRA `(.L_x_18) ;  /* 0x0000000400188947 */ /* 0x000fea0003800000 */
[----:B------:R-:W0:Y:S01]  /*1380*/  S2UR UR6, SR_CgaCtaId ;  /* 0x00000000000679c3 */ /* 0x000e220000008800 */
[----:B------:R-:W-:Y:S01]  /*1390*/  UMOV UR5, 0x400 ;  /* 0x0000040000057882 */ /* 0x000fe20000000000 */
[----:B------:R-:W-:Y:S01]  /*13a0*/  LOP3.LUT R14, R3, 0x1, RZ, 0xfc, !PT ;  /* 0x00000001030e7812 */ /* 0x000fe200078efcff */
[----:B------:R-:W-:Y:S01]  /*13b0*/  IMAD.MOV.U32 R13, RZ, RZ, RZ ;  /* 0x000000ffff0d7224 */ /* 0x000fe200078e00ff */
[----:B------:R-:W-:Y:S01]  /*13c0*/  UISETP.NE.U32.AND UP0, UPT, UR4, URZ, UPT ;  /* 0x0000003f0400728c */ /* 0x000fe2000bf05070 */
[----:B------:R-:W-:Y:S02]  /*13d0*/  IMAD.MOV.U32 R9, RZ, RZ, R7 ;  /* 0x000000ffff097224 */ /* 0x000fe400078e0007 */
[----:B------:R-:W-:Y:S01]  /*13e0*/  IMAD.MOV.U32 R10, RZ, RZ, RZ ;  /* 0x000000ffff0a7224 */ /* 0x000fe200078e00ff */
[----:B0-----:R-:W-:-:S04]  /*13f0*/  ULEA UR7, UR6, UR5, 0x18 ;  /* 0x0000000506077291 */ /* 0x001fc8000f8ec03f */
[----:B------:R-:W-:-:S04]  /*1400*/  UIADD3 UR5, UR7, 0x12000, URZ ;  /* 0x0001200007057890 */ /* 0x000fc8000fffe03f */
[----:B------:R-:W-:Y:S02]  /*1410*/  USHF.R.U32.HI UR6, URZ, 0x4, UR5 ;  /* 0x000000043f067899 */ /* 0x000fe40008011605 */
[----:B------:R-:W-:Y:S02]  /*1420*/  USHF.R.U32.HI UR5, URZ, 0x4, UR7 ;  /* 0x000000043f057899 */ /* 0x000fe40008011607 */
[----:B------:R-:W-:Y:S02]  /*1430*/  ULOP3.LUT UR6, UR6, 0x3fff, URZ, 0xc0, !UPT ;  /* 0x00003fff06067892 */ /* 0x000fe4000f8ec03f */
[----:B------:R-:W-:Y:S02]  /*1440*/  ULOP3.LUT UR14, UR5, 0x3fff, URZ, 0xc0, !UPT ;  /* 0x00003fff050e7892 */ /* 0x000fe4000f8ec03f */
[----:B------:R-:W-:-:S12]  /*1450*/  ULOP3.LUT UR15, UR6, 0x2000000, URZ, 0xfc, !UPT ;  /* 0x02000000060f7892 */ /* 0x000fd8000f8efc3f */
.L_x_23:
[----:B------:R-:W-:-:S13]  /*1460*/  ISETP.NE.AND P1, PT, R14, 0x3, PT ;  /* 0x000000030e00780c */ /* 0x000fda0003f25270 */
[----:B------:R-:W-:Y:S05]  /*1470*/  @!P1 BRA `(.L_x_19) ;  /* 0x0000000000049947 */ /* 0x000fea0003800000 */
[----:B------:R-:W-:Y:S01]  /*1480*/  BPT.TRAP 0x1 ;  /* 0x000000040000795c */ /* 0x000fe20000300000 */
.L_x_19:
[----:B------:R-:W-:Y:S01]  /*1490*/  SHF.L.U32 R11, R13, 0x1f, RZ ;  /* 0x0000001f0d0b7819 */ /* 0x000fe200000006ff */
[----:B------:R-:W-:-:S12]  /*14a0*/  ULEA UR5, UR4, UR7, 0x3 ;  /* 0x0000000704057291 */ /* 0x000fd8000f8e183f */
.L_x_20:
[----:B0-----:R-:W-:-:S04]  /*14b0*/  IMAD.U32 R12, RZ, RZ, UR5 ;  /* 0x00000005ff0c7e24 */ /* 0x001fc8000f8e00ff */
[----:B------:R0:W1:Y:S03]  /*14c0*/  SYNCS.PHASECHK.TRANS64.TRYWAIT P0, [R12+URZ+0x36000], R11 ;  /* 0x0360000b0c0075a7 */ /* 0x000066000800017f */
[----:B-1----:R-:W-:Y:S05]  /*14d0*/  @!P0 NANOSLEEP.SYNCS 0x989680 ;  /* 0x009896800000895d */ /* 0x002fea0003900000 */
[----:B------:R-:W1:Y:S02]  /*14e0*/  @!P0 SYNCS.PHASECHK.TRANS64 P0, [R12+URZ+0x36000], R11 ;  /* 0x0360000b0c0085a7 */ /* 0x000e64000800007f */
[----:B-1----:R-:W-:Y:S05]  /*14f0*/  @!P0 BRA `(.L_x_20) ;  /* 0xfffffffc00ec8947 */ /* 0x002fea000383ffff */
[----:B------:R-:W-:Y:S01]  /*1500*/  ULEA UR5, UR4, UR14, 0x9 ;  /* 0x0000000e04057291 */ /* 0x000fe2000f8e483f */
[----:B------:R-:W-:Y:S01]  /*1510*/  WARPGROUP.ARRIVE ;  /* 0x00000000000079c5 */ /* 0x000fe20000000000 */
[----:B------:R-:W-:Y:S01]  /*1520*/  ULEA UR6, UR4, UR15, 0xa ;  /* 0x0000000f04067291 */ /* 0x000fe2000f8e503f */
[----:B------:R-:W-:Y:S01]  /*1530*/  UMOV UR9, 0x40000040 ;  /* 0x4000004000097882 */ /* 0x000fe20000000000 */
[----:B------:R-:W-:-:S03]  /*1540*/  UMOV UR11, 0x40000040 ;  /* 0x40000040000b7882 */ /* 0x000fc60000000000 */
[----:B------:R-:W-:Y:S02]  /*1550*/  UMOV UR8, UR5 ;  /* 0x0000000500087c82 */ /* 0x000fe40008000000 */
[----:B------:R-:W-:Y:S02]  /*1560*/  UMOV UR10, UR6 ;  /* 0x00000006000a7c82 */ /* 0x000fe40008000000 */
[----:B------:R-:W-:Y:S01]  /*1570*/  HGMMA.64x128x16.F32 R24, gdesc[UR8].tnspA.tnspB, R24, UP0 ;  /* 0x61e00000081879f0 */ /* 0x000fe2000bf00818 */
        /* <DEDUP_REMOVED lines=14> */
[----:B------:R-:W-:Y:S03]  /*1660*/  HGMMA.64x128x16.F32 R24, gdesc[UR8].tnspA.tnspB, R24, gsb0 ;  /* 0x61e00000081879f0 */ /* 0x000fe60008000818 */
[----:B------:R-:W-:Y:S02]  /*1670*/  WARPGROUP.DEPBAR.LE gsb0, 0x1 ;  /* 0x00008000000079c5 */ /* 0x000fe40000010100 */
[----:B------:R-:W-:Y:S05]  /*1680*/  @!P1 BRA `(.L_x_21) ;  /* 0x0000000000049947 */ /* 0x000fea0003800000 */
[----:B------:R-:W-:Y:S01]  /*1690*/  BPT.TRAP 0x1 ;  /* 0x000000040000795c */ /* 0x000fe20000300000 */
.L_x_21:
[----:B------:R-:W-:-:S13]  /*16a0*/  ISETP.NE.AND P0, PT, R5, RZ, PT ;  /* 0x000000ff0500720c */ /* 0x000fda0003f05270 */
[----:B0-----:R-:W-:-:S05]  /*16b0*/  @P0 LEA R11, R10, UR7, 0x3 ;  /* 0x000000070a0b0c11 */ /* 0x001fca000f8e18ff */
[----:B------:R-:W-:-:S05]  /*16c0*/  @P0 VIADD R11, R11, 0x36048 ;  /* 0x000360480b0b0836 */ /* 0x000fca0000000000 */
[----:B------:R-:W-:-:S04]  /*16d0*/  @P0 PRMT R11, R2, 0x654, R11 ;  /* 0x00000654020b0816 */ /* 0x000fc8000000000b */
[----:B------:R0:W-:Y:S01]  /*16e0*/  @P0 SYNCS.ARRIVE.TRANS64.RED.A1T0 RZ, [R11+URZ], RZ ;  /* 0x000000ff0bff09a7 */ /* 0x0001e2000810043f */
[----:B------:R-:W-:-:S13]  /*16f0*/  ISETP.GT.U32.AND P0, PT, R3, 0x1, PT ;  /* 0x000000010300780c */ /* 0x000fda0003f04070 */
[----:B0-----:R-:W-:Y:S05]  /*1700*/  @P0 BRA `(.L_x_22) ;  /* 0x0000000000040947 */ /* 0x001fea0003800000 */
[----:B------:R-:W-:Y:S01]  /*1710*/  BPT.TRAP 0x1 ;  /* 0x000000040000795c */ /* 0x000fe20000300000 */
.L_x_22:
[----:B------:R-:W-:Y:S01]  /*1720*/  UIADD3 UR4, UR4, 0x1, URZ ;  /* 0x0000000104047890 */ /* 0x000fe2000fffe03f */
[C---:B------:R-:W-:Y:S01]  /*1730*/  ISETP.GT.AND P1, PT, R9.reuse, 0x1, PT ;  /* 0x000000010900780c */ /* 0x040fe20003f24270 */
[----:B------:R-:W-:Y:S02]  /*1740*/  VIADD R10, R10, 0x1 ;  /* 0x000000010a0a7836 */ /* 0x000fe40000000000 */
[----:B------:R-:W-:Y:S01]  /*1750*/  UISETP.NE.AND UP0, UPT, UR4, 0x9, UPT ;  /* 0x000000090400788c */ /* 0x000fe2000bf05270 */
[----:B------:R-:W-:Y:S02]  /*1760*/  VIADD R9, R9, 0xffffffff ;  /* 0xffffffff09097836 */ /* 0x000fe40000000000 */
[C---:B------:R-:W-:Y:S01]  /*1770*/  ISETP.NE.AND P0, PT, R10.reuse, 0x9, PT ;  /* 0x000000090a00780c */ /* 0x040fe20003f05270 */
[----:B------:R-:W-:Y:S02]  /*1780*/  USEL UR5, URZ, 0x1, UP0 ;  /* 0x000000013f057887 */ /* 0x000fe40008000000 */
[----:B------:R-:W-:Y:S01]  /*1790*/  USEL UR4, UR4, URZ, UP0 ;  /* 0x0000003f04047287 */ /* 0x000fe20008000000 */
[----:B------:R-:W-:Y:S01]  /*17a0*/  SEL R10, R10, RZ, P0 ;  /* 0x000000ff0a0a7207 */ /* 0x000fe20000000000 */
[----:B------:R-:W-:-:S02]  /*17b0*/  UPLOP3.LUT UP0, UPT, UPT, UPT, UPT, 0x80, 0x0 ;  /* 0x000000000000789c */ /* 0x000fc40003f0f070 */
[----:B------:R-:W-:Y:S01]  /*17c0*/  LOP3.LUT R13, R13, UR5, RZ, 0x3c, !PT ;  /* 0x000000050d0d7c12 */ /* 0x000fe2000f8e3cff */
[----:B------:R-:W-:Y:S08]  /*17d0*/  @P1 BRA `(.L_x_23) ;  /* 0xfffffffc00201947 */ /* 0x000ff0000383ffff */
.L_x_18:
[----:B------:R-:W0:Y:S01]  /*17e0*/  LDC R9, c[0x0][0x290] ;  /* 0x0000a400ff097b82 */ /* 0x000e220000000800 */
[----:B------:R-:W-:Y:S02]  /*17f0*/  WARPGROUP.DEPBAR.LE gsb0, 0x0 ;  /* 0x00008000000079c5 */ /* 0x000fe40000010000 */
[----:B0-----:R-:W-:-:S13]  /*1800*/  ISETP.GE.AND P0, PT, R9, 0x1, PT ;  /* 0x000000010900780c */ /* 0x001fda0003f06270 */
[----:B------:R-:W-:Y:S05]  /*1810*/  @!P0 BRA `(.L_x_24) ;  /* 0x0000000000548947 */ /* 0x000fea0003800000 */
[----:B------:R-:W-:-:S04]  /*1820*/  LOP3.LUT R9, R3, 0x1, RZ, 0xfc, !PT ;  /* 0x0000000103097812 */ /* 0x000fc800078efcff */
[----:B------:R-:W-:-:S13]  /*1830*/  ISETP.NE.AND P0, PT, R9, 0x3, PT ;  /* 0x000000030900780c */ /* 0x000fda0003f05270 */
[----:B------:R-:W-:Y:S05]  /*1840*/  @!P0 BRA `(.L_x_25) ;  /* 0x0000000000048947 */ /* 0x000fea0003800000 */
[----:B------:R-:W-:Y:S01]  /*1850*/  BPT.TRAP 0x1 ;  /* 0x000000040000795c */ /* 0x000fe20000300000 */
.L_x_25:
[----:B------:R-:W-:Y:S01]  /*1860*/  ISETP.NE.AND P0, PT, R5, RZ, PT ;  /* 0x000000ff0500720c */ /* 0x000fe20003f05270 */
[----:B------:R-:W-:Y:S01]  /*1870*/  BSSY B0, `(.L_x_26) ;  /* 0x000000d000007945 */ /* 0x000fe20003800000 */
[----:B------:R-:W-:-:S11]  /*1880*/  ISETP.GT.U32.AND P1, PT, R3, 0x1, PT ;  /* 0x000000010300780c */ /* 0x000fd60003f24070 */
[----:B------:R-:W-:Y:S05]  /*1890*/  @!P0 BRA `(.L_x_27) ;  /* 0x0000000000288947 */ /* 0x000fea0003800000 */
[----:B------:R-:W0:Y:S01]  /*18a0*/  S2R R12, SR_CgaCtaId ;  /* 0x00000000000c7919 */ /* 0x000e220000008800 */
[----:B------:R-:W-:Y:S01]  /*18b0*/  IMAD.WIDE.U32 R10, R7, 0x38e38e39, RZ ;  /* 0x38e38e39070a7825 */ /* 0x000fe200078e00ff */
[----:B------:R-:W-:-:S04]  /*18c0*/  MOV R3, 0x400 ;  /* 0x0000040000037802 */ /* 0x000fc80000000f00 */
[----:B------:R-:W-:-:S05]  /*18d0*/  SHF.R.U32.HI R10, RZ, 0x1, R11 ;  /* 0x00000001ff0a7819 */ /* 0x000fca000001160b */
[----:B------:R-:W-:Y:S01]  /*18e0*/  IMAD R7, R10, -0x9, R7 ;  /* 0xfffffff70a077824 */ /* 0x000fe200078e0207 */
[----:B0-----:R-:W-:-:S05]  /*18f0*/  LEA R12, R12, R3, 0x18 ;  /* 0x000000030c0c7211 */ /* 0x001fca00078ec0ff */
[----:B------:R-:W-:-:S04]  /*1900*/  IMAD R7, R7, 0x8, R12 ;  /* 0x0000000807077824 */ /* 0x000fc800078e020c */
[----:B------:R-:W-:-:S05]  /*1910*/  VIADD R7, R7, 0x36048 ;  /* 0x0003604807077836 */ /* 0x000fca0000000000 */
[----:B------:R-:W-:-:S04]  /*1920*/  PRMT R7, R2, 0x654, R7 ;  /* 0x0000065402077816 */ /* 0x000fc80000000007 */
[----:B------:R0:W-:Y:S03]  /*1930*/  SYNCS.ARRIVE.TRANS64.RED.A1T0 RZ, [R7+URZ], RZ ;  /* 0x000000ff07ff79a7 */ /* 0x0001e6000810043f */
.L_x_27:
[----:B------:R-:W-:Y:S05]  /*1940*/  BSYNC B0 ;  /* 0x0000000000007941 */ /* 0x000fea0003800000 */
.L_x_26:
[----:B------:R-:W-:Y:S05]  /*1950*/  @P1 BRA `(.L_x_24) ;  /* 0x0000000000041947 */ /* 0x000fea0003800000 */
[----:B------:R-:W-:Y:S01]  /*1960*/  BPT.TRAP 0x1 ;  /* 0x000000040000795c */ /* 0x000fe20000300000 */
.L_x_24:
[----:B------:R-:W1:Y:S01]  /*1970*/  S2R R2, SR_TID.X ;  /* 0x0000000000027919 */ /* 0x000e620000002100 */
[----:B------:R-:W4:Y:S01]  /*1980*/  LDC.64 R10, c[0x0][0x280] ;  /* 0x0000a000ff0a7b82 */ /* 0x000f220000000a00 */
[----:B------:R-:W-:Y:S01]  /*1990*/  SHF.R.S32.HI R88, RZ, 0x1f, R8 ;  /* 0x0000001fff587819 */ /* 0x000fe20000011408 */
[----:B------:R-:W0:Y:S06]  /*19a0*/  S2R R13, SR_CTAID.X ;  /* 0x00000000000d7919 */ /* 0x000e2c0000002500 */
[----:B------:R-:W2:Y:S01]  /*19b0*/  LDC.64 R16, c[0x0][0x5d0] ;  /* 0x00017400ff107b82 */ /* 0x000ea20000000a00 */
[----:B-1----:R-:W-:-:S04]  /*19c0*/  SHF.R.S32.HI R3, RZ, 0x1f, R2 ;  /* 0x0000001fff037819 */ /* 0x002fc80000011402 */
[----:B------:R-:W-:Y:S01]  /*19d0*/  LEA.HI R3, R3, R2, RZ, 0x7 ;  /* 0x0000000203037211 */ /* 0x000fe200078f38ff */
[----:B0-----:R-:W-:-:S03]  /*19e0*/  IMAD.SHL.U32 R14, R13, 0x40, RZ ;  /* 0x000000400d0e7824 */ /* 0x001fc600078e00ff */
[----:B------:R-:W-:-:S05]  /*19f0*/  LOP3.LUT R3, R3, 0xffffff80, RZ, 0xc0, !PT ;  /* 0xffffff8003037812 */ /* 0x000fca00078ec0ff */
[----:B------:R-:W-:-:S05]  /*1a00*/  IMAD.IADD R5, R2, 0x1, -R3 ;  /* 0x0000000102057824 */ /* 0x000fca00078e0a03 */
[----:B------:R-:W-:-:S04]  /*1a10*/  SHF.R.S32.HI R12, RZ, 0x1f, R5 ;  /* 0x0000001fff0c7819 */ /* 0x000fc80000011405 */
[----:B------:R-:W-:-:S04]  /*1a20*/  LEA.HI R2, R12, R5, RZ, 0x2 ;  /* 0x000000050c027211 */ /* 0x000fc800078f10ff */
[--C-:B------:R-:W-:Y:S02]  /*1a30*/  SHF.R.S32.HI R18, RZ, 0x2, R2.reuse ;  /* 0x00000002ff127819 */ /* 0x100fe40000011402 */
[----:B------:R-:W-:Y:S02]  /*1a40*/  SHF.R.S32.HI R3, RZ, 0x1f, R2 ;  /* 0x0000001fff037819 */ /* 0x000fe40000011402 */
[----:B------:R-:W-:Y:S02]  /*1a50*/  LOP3.LUT R2, R2, 0xfffffffc, RZ, 0xc0, !PT ;  /* 0xfffffffc02027812 */ /* 0x000fe400078ec0ff */
[----:B------:R-:W-:-:S04]  /*1a60*/  LEA.HI R3, R3, R18, RZ, 0x3 ;  /* 0x0000001203037211 */ /* 0x000fc800078f18ff */
[----:B------:R-:W-:-:S05]  /*1a70*/  LOP3.LUT R3, R3, 0xfffffff8, RZ, 0xc0, !PT ;  /* 0xfffffff803037812 */ /* 0x000fca00078ec0ff */
[----:B------:R-:W-:Y:S01]  /*1a80*/  IMAD.IADD R18, R18, 0x1, -R3 ;  /* 0x0000000112127824 */ /* 0x000fe200078e0a03 */
[----:B------:R-:W-:Y:S01]  /*1a90*/  LEA.HI R3, R12, R5, RZ, 0x5 ;  /* 0x000000050c037211 */ /* 0x000fe200078f28ff */
[----:B------:R-:W-:Y:S02]  /*1aa0*/  IMAD.IADD R12, R5, 0x1, -R2 ;  /* 0x00000001050c7824 */ /* 0x000fe400078e0a02 */
[----:B------:R-:W-:Y:S01]  /*1ab0*/  IMAD.SHL.U32 R5, R6, 0x80, RZ ;  /* 0x0000008006057824 */ /* 0x000fe200078e00ff */
[----:B------:R-:W-:Y:S01]  /*1ac0*/  SHF.R.S32.HI R19, RZ, 0x1f, R18 ;  /* 0x0000001fff137819 */ /* 0x000fe20000011412 */
[----:B------:R-:W-:Y:S01]  /*1ad0*/  IMAD.SHL.U32 R2, R12, 0x2, RZ ;  /* 0x000000020c027824 */ /* 0x000fe200078e00ff */
[----:B------:R-:W-:Y:S02]  /*1ae0*/  SHF.R.S32.HI R9, RZ, 0x5, R3 ;  /* 0x00000005ff097819 */ /* 0x000fe40000011403 */
[----:B----4-:R-:W-:Y:S02]  /*1af0*/  ISETP.GE.AND P0, PT, R5, R11, PT ;  /* 0x0000000b0500720c */ /* 0x010fe40003f06270 */
[----:B------:R-:W-:Y:S01]  /*1b00*/  SHF.R.S32.HI R3, RZ, 0x1f, R2 ;  /* 0x0000001fff037819 */ /* 0x000fe20000011402 */
[----:B------:R-:W-:Y:S01]  /*1b10*/  IMAD.WIDE R6, R9, 0x10, R18 ;  /* 0x0000001009067825 */ /* 0x000fe200078e0212 */
[----:B------:R-:W-:-:S03]  /*1b20*/  ISETP.GE.OR P0, PT, R14, R10, P0 ;  /* 0x0000000a0e00720c */ /* 0x000fc60000706670 */
[----:B------:R-:W-:Y:S01]  /*1b30*/  IMAD.WIDE R6, R13, 0x40, R6 ;  /* 0x000000400d067825 */ /* 0x000fe200078e0206 */
[----:B------:R-:W-:-:S03]  /*1b40*/  SHF.R.S32.HI R13, RZ, 0x1f, R5 ;  /* 0x0000001fff0d7819 */ /* 0x000fc60000011405 */
[-C--:B--2---:R-:W-:Y:S02]  /*1b50*/  IMAD R22, R7, R16.reuse, RZ ;  /* 0x0000001007167224 */ /* 0x084fe400078e02ff */
[----:B------:R-:W-:-:S04]  /*1b60*/  IMAD.WIDE.U32 R20, R6, R16, R2 ;  /* 0x0000001006147225 */ /* 0x000fc800078e0002 */
[----:B------:R-:W-:Y:S05]  /*1b70*/  @P0 EXIT ;  /* 0x000000000000094d */ /* 0x000fea0003800000 */
[----:B------:R-:W-:Y:S01]  /*1b80*/  ULDC.64 UR6, c[0x0][0x288] ;  /* 0x0000a20000067ab9 */ /* 0x000fe20000000a00 */
[----:B------:R-:W-:Y:S01]  /*1b90*/  IMAD R22, R6, R17, R22 ;  /* 0x0000001106167224 */ /* 0x000fe200078e0216 */
[----:B------:R-:W-:Y:S01]  /*1ba0*/  ISETP.GE.AND P0, PT, R15, UR6, PT ;  /* 0x000000060f007c0c */ /* 0x000fe2000bf06270 */
[----:B------:R-:W-:Y:S01]  /*1bb0*/  ULDC.64 UR4, c[0x0][0x5e0] ;  /* 0x0001780000047ab9 */ /* 0x000fe20000000a00 */
[----:B------:R-:W-:Y:S01]  /*1bc0*/  IADD3 R20, P1, R5, R20, RZ ;  /* 0x0000001405147210 */ /* 0x000fe20007f3e0ff */
[----:B------:R-:W-:Y:S01]  /*1bd0*/  IMAD R23, R88, UR4, RZ ;  /* 0x0000000458177c24 */ /* 0x000fe2000f8e02ff */
[----:B------:R-:W-:Y:S01]  /*1be0*/  ISETP.GE.OR P0, PT, R8, UR7, P0 ;  /* 0x0000000708007c0c */ /* 0x000fe20008706670 */
[----:B------:R-:W-:Y:S01]  /*1bf0*/  IMAD R12, R12, -0x2, R11 ;  /* 0xfffffffe0c0c7824 */ /* 0x000fe200078e020b */
[----:B------:R-:W-:Y:S01]  /*1c00*/  IADD3.X R21, R13, R21, R22, P1, !PT ;  /* 0x000000150d157210 */ /* 0x000fe20000ffe416 */
[----:B------:R-:W-:Y:S01]  /*1c10*/  IMAD R89, R8, UR5, R23 ;  /* 0x0000000508597c24 */ /* 0x000fe2000f8e0217 */
[----:B------:R-:W-:Y:S01]  /*1c20*/  SHF.R.S32.HI R22, RZ, 0x1f, R15 ;  /* 0x0000001fff167819 */ /* 0x000fe2000001140f */
[----:B------:R-:W-:-:S02]  /*1c30*/  IMAD R23, R9, -0x10, -R14 ;  /* 0xfffffff009177824 */ /* 0x000fc400078e0a0e */
[----:B------:R-:W-:Y:S01]  /*1c40*/  IMAD.WIDE.U32 R20, R8, UR4, R20 ;  /* 0x0000000408147c25 */ /* 0x000fe2000f8e0014 */
[----:B------:R-:W-:-:S03]  /*1c50*/  ULDC.64 UR4, c[0x0][0x5d8] ;  /* 0x0001760000047ab9 */ /* 0x000fc60000000a00 */
[----:B------:R-:W-:Y:S02]  /*1c60*/  IMAD R14, R22, UR4, RZ ;  /* 0x00000004160e7c24 */ /* 0x000fe4000f8e02ff */
[----:B------:R-:W-:Y:S01]  /*1c70*/  IMAD.IADD R11, R21, 0x1, R89 ;  /* 0x00000001150b7824 */ /* 0x000fe200078e0259 */
[----:B------:R-:W-:Y:S06]  /*1c80*/  @P0 EXIT ;  /* 0x000000000000094d */ /* 0x000fec0003800000 */
[----:B------:R-:W-:Y:S01]  /*1c90*/  IMAD.IADD R9, R12, 0x1, -R5 ;  /* 0x000000010c097824 */ /* 0x000fe200078e0a05 */
[----:B------:R-:W-:Y:S01]  /*1ca0*/  IADD3 R12, R23, R10, -R18 ;  /* 0x0000000a170c7210 */ /* 0x000fe20007ffe812 */
[----:B------:R-:W-:Y:S01]  /*1cb0*/  IMAD.MOV.U32 R10, RZ, RZ, R20 ;  /* 0x000000ffff0a7224 */ /* 0x000fe200078e0014 */
[----:B---3-5:R-:W-:Y:S01]  /*1cc0*/  FSETP.NEU.AND P1, PT, R4, RZ, PT ;  /* 0x000000ff0400720b */ /* 0x028fe20003f2d000 */
[----:B------:R-:W-:Y:S01]  /*1cd0*/  IMAD R21, R15, UR5, R14 ;  /* 0x000000050f157c24 */ /* 0x000fe2000f8e020e */
[----:B------:R-:W-:Y:S01]  /*1ce0*/  ISETP.GT.AND P0, PT, R9, RZ, PT ;  /* 0x000000ff0900720c */ /* 0x000fe20003f04270 */
[----:B------:R-:W-:Y:S01]  /*1cf0*/  IMAD.WIDE.U32 R10, R15, UR4, R10 ;  /* 0x000000040f0a7c25 */ /* 0x000fe2000f8e000a */
[----:B------:R-:W-:Y:S01]  /*1d00*/  ULDC.64 UR4, c[0x0][0x5b8] ;  /* 0x00016e0000047ab9 */ /* 0x000fe20000000a00 */
[----:B------:R-:W-:Y:S02]  /*1d10*/  SHF.L.U64.HI R18, R16, 0x3, R17 ;  /* 0x0000000310127819 */ /* 0x000fe40000010211 */
[----:B------:R-:W-:Y:S01]  /*1d20*/  IMAD R14, R22, UR4, RZ ;  /* 0x00000004160e7c24 */ /* 0x000fe2000f8e02ff */
[----:B------:R-:W-:Y:S01]  /*1d30*/  ISETP.GT.AND P2, PT, R12, RZ, P0 ;  /* 0x000000ff0c00720c */ /* 0x000fe20000744270 */
[----:B------:R-:W-:-:S02]  /*1d40*/  IMAD.SHL.U32 R19, R16, 0x8, RZ ;  /* 0x0000000810137824 */ /* 0x000fc400078e00ff */
[----:B------:R-:W-:Y:S02]  /*1d50*/  IMAD R91, R15, UR5, R14 ;  /* 0x000000050f5b7c24 */ /* 0x000fe4000f8e020e */
[----:B------:R-:W-:Y:S01]  /*1d60*/  IMAD.IADD R17, R11, 0x1, R21 ;  /* 0x000000010b117824 */ /* 0x000fe200078e0215 */
[----:B------:R-:W-:Y:S07]  /*1d70*/  @!P1 BRA `(.L_x_28) ;  /* 0x0000003000249947 */ /* 0x000fee0003800000 */
[----:B------:R-:W-:Y:S01]  /*1d80*/  IADD3 R20, P1, R5, R2, RZ ;  /* 0x0000000205147210 */ /* 0x000fe20007f3e0ff */
[----:B------:R-:W-:Y:S01]  /*1d90*/  ULDC.64 UR6, c[0x0][0x5c0] ;  /* 0x0001700000067ab9 */ /* 0x000fe20000000a00 */
[----:B------:R-:W-:Y:S01]  /*1da0*/  ULDC.64 UR8, c[0x0][0x5b0] ;  /* 0x00016c0000087ab9 */ /* 0x000fe20000000a00 */
[----:B------:R-:W-:Y:S01]  /*1db0*/  IMAD R11, R88, UR6, RZ ;  /* 0x00000006580b7c24 */ /* 0x000fe2000f8e02ff */
[----:B------:R-:W-:Y:S01]  /*1dc0*/  ULDC.64 UR10, c[0x0][0x5a8] ;  /* 0x00016a00000a7ab9 */ /* 0x000fe20000000a00 */
[----:B------:R-:W-:Y:S02]  /*1dd0*/  IMAD.X R21, R13, 0x1, R3, P1 ;  /* 0x000000010d157824 */ /* 0x000fe400008e0603 */
[C---:B------:R-:W-:Y:S02]  /*1de0*/  IMAD R11, R8.reuse, UR7, R11 ;  /* 0x00000007080b7c24 */ /* 0x040fe4000f8e020b */
[----:B------:R-:W-:-:S04]  /*1df0*/  IMAD.WIDE.U32 R20, R8, UR6, R20 ;  /* 0x0000000608147c25 */ /* 0x000fc8000f8e0014 */
[----:B------:R-:W-:Y:S02]  /*1e00*/  IMAD.IADD R21, R21, 0x1, R11 ;  /* 0x0000000115157824 */ /* 0x000fe400078e020b */
[----:B------:R-:W-:Y:S02]  /*1e10*/  IMAD R89, R7, UR8, RZ ;  /* 0x0000000807597c24 */ /* 0x000fe4000f8e02ff */
[----:B------:R-:W-:-:S04]  /*1e20*/  IMAD.WIDE.U32 R20, R15, UR4, R20 ;  /* 0x000000040f147c25 */ /* 0x000fc8000f8e0014 */
[----:B------:R-:W-:Y:S02]  /*1e30*/  IMAD.IADD R23, R91, 0x1, R21 ;  /* 0x000000015b177824 */ /* 0x000fe400078e0215 */
[----:B------:R-:W-:Y:S02]  /*1e40*/  IMAD.MOV.U32 R22, RZ, RZ, R20 ;  /* 0x000000ffff167224 */ /* 0x000fe400078e0014 */
[C---:B------:R-:W-:Y:S02]  /*1e50*/  IMAD R97, R6.reuse, UR9, R89 ;  /* 0x0000000906617c24 */ /* 0x040fe4000f8e0259 */
[----:B------:R-:W-:-:S04]  /*1e60*/  IMAD.WIDE.U32 R88, R6, UR8, R22 ;  /* 0x0000000806587c25 */ /* 0x000fc8000f8e0016 */
[----:B------:R-:W-:Y:S01]  /*1e70*/  IMAD.IADD R89, R89, 0x1, R97 ;  /* 0x0000000159597824 */ /* 0x000fe200078e0261 */
[----:B------:R-:W-:-:S04]  /*1e80*/  LEA R92, P1, R88, UR10, 0x1 ;  /* 0x0000000a585c7c11 */ /* 0x000fc8000f8208ff */
[----:B------:R-:W-:-:S05]  /*1e90*/  LEA.HI.X R93, R88, UR11, R89, 0x1, P1 ;  /* 0x0000000b585d7c11 */ /* 0x000fca00088f0c59 */
[----:B------:R0:W2:Y:S01]  /*1ea0*/  @P2 LDG.E.LTC128B.U16 R94, desc[UR12][R92.64] ;  /* 0x0000000c5c5e2981 */ /* 0x0000a2000c1e1520 */
[----:B------:R-:W-:Y:S01]  /*1eb0*/  IMAD.WIDE.U32 R88, R15, UR4, RZ ;  /* 0x000000040f587c25 */ /* 0x000fe2000f8e00ff */
[----:B------:R-:W-:Y:S01]  /*1ec0*/  ULDC.64 UR4, c[0x0][0x5c8] ;  /* 0x0001720000047ab9 */ /* 0x000fe20000000a00 */
[----:B------:R-:W-:Y:S01]  /*1ed0*/  ISETP.GT.AND P1, PT, R9, 0x1, PT ;  /* 0x000000010900780c */ /* 0x000fe20003f24270 */
[----:B------:R-:W-:Y:S01]  /*1ee0*/  BSSY B0, `(.L_x_29) ;  /* 0x0000015000007945 */ /* 0x000fe20003800000 */
[----:B------:R-:W-:Y:S02]  /*1ef0*/  IMAD.IADD R91, R89, 0x1, R91 ;  /* 0x00000001595b7824 */ /* 0x000fe400078e025b */
[----:B------:R-:W-:-:S04]  /*1f00*/  IMAD.MOV.U32 R90, RZ, RZ, R88 ;  /* 0x000000ffff5a7224 */ /* 0x000fc800078e0058 */
[----:B------:R-:W-:-:S04]  /*1f10*/  IMAD.WIDE.U32 R14, R6, UR8, R90 ;  /* 0x00000008060e7c25 */ /* 0x000fc8000f8e005a */
[----:B------:R-:W-:Y:S02]  /*1f20*/  IMAD.IADD R15, R97, 0x1, R15 ;  /* 0x00000001610f7824 */ /* 0x000fe400078e020f */
[----:B------:R-:W-:-:S04]  /*1f30*/  IMAD.WIDE.U32 R14, R8, UR6, R14 ;  /* 0x00000006080e7c25 */ /* 0x000fc8000f8e000e */
[----:B------:R-:W-:Y:S01]  /*1f40*/  IMAD.IADD R15, R11, 0x1, R15 ;  /* 0x000000010b0f7824 */ /* 0x000fe200078e020f */
[----:B0-----:R-:W-:Y:S02]  /*1f50*/  IADD3 R92, P4, P5, R5, R14, R2 ;  /* 0x0000000e055c7210 */ /* 0x001fe40007d9e002 */
[C---:B------:R-:W-:Y:S02]  /*1f60*/  LEA R14, P3, R10.reuse, UR4, 0x1 ;  /* 0x000000040a0e7c11 */ /* 0x040fe4000f8608ff */
[----:B------:R-:W-:Y:S02]  /*1f70*/  IADD3.X R93, R13, R15, R3, P4, P5 ;  /* 0x0000000f0d5d7210 */ /* 0x000fe400027ea403 */
[----:B------:R-:W-:Y:S02]  /*1f80*/  LEA.HI.X R15, R10, UR5, R17, 0x1, P3 ;  /* 0x000000050a0f7c11 */ /* 0x000fe400098f0c11 */
[----:B------:R-:W-:Y:S02]  /*1f90*/  ISETP.GT.AND P3, PT, R12, RZ, P1 ;  /* 0x000000ff0c00720c */ /* 0x000fe40000f64270 */
[----:B------:R-:W-:-:S04]  /*1fa0*/  LEA R16, P4, R92, UR10, 0x1 ;  /* 0x0000000a5c107c11 */ /* 0x000fc8000f8808ff */
[----:B------:R-:W-:Y:S01]  /*1fb0*/  LEA.HI.X R17, R92, UR11, R93, 0x1, P4 ;  /* 0x0000000b5c117c11 */ /* 0x000fe2000a0f0c5d */
[----:B--2---:R-:W-:-:S05]  /*1fc0*/  HADD2.F32 R95, -RZ, R94.H0_H0 ;  /* 0x2000005eff5f7230 */ /* 0x004fca0000004100 */
[----:B------:R-:W-:-:S04]  /*1fd0*/  FMUL R95, R95, R4 ;  /* 0x000000045f5f7220 */ /* 0x000fc80000400000 */
[----:B------:R-:W-:-:S05]  /*1fe0*/  FFMA R95, R24, R0, R95 ;  /* 0x00000000185f7223 */ /* 0x000fca000000005f */
[----:B------:R-:W-:-:S05]  /*1ff0*/  F2FP.F16.F32.PACK_AB R95, RZ, R95 ;  /* 0x0000005fff5f723e */ /* 0x000fca00000000ff */
[----:B------:R0:W-:Y:S01]  /*2000*/  @P2 STG.E.U16 desc[UR12][R14.64], R95 ;  /* 0x0000005f0e002986 */ /* 0x0001e2000c10150c */
[----:B------:R-:W-:Y:S05]  /*2010*/  @!P3 BRA `(.L_x_30) ;  /* 0x000000000004b947 */ /* 0x000fea0003800000 */
[----:B------:R1:W5:Y:S02]  /*2020*/  LDG.E.LTC128B.U16 R94, desc[UR12][R16.64+0x2] ;  /* 0x0000020c105e7981 */ /* 0x000364000c1e1520 */
.L_x_30:
[----:B------:R-:W-:Y:S05]  /*2030*/  BSYNC B0 ;  /* 0x0000000000007941 */ /* 0x000fea0003800000 */
.L_x_29:
[----:B------:R-:W-:Y:S01]  /*2040*/  USHF.L.U32 UR5, UR8, 0x3, URZ ;  /* 0x0000000308057899 */ /* 0x000fe2000800063f */
[----:B-----5:R-:W-:Y:S01]  /*2050*/  HADD2.F32 R7, -RZ, R94.H0_H0 ;  /* 0x2000005eff077230 */ /* 0x020fe20000004100 */
[----:B------:R-:W-:Y:S01]  /*2060*/  USHF.L.U64.HI UR4, UR8, 0x3, UR9 ;  /* 0x0000000308047899 */ /* 0x000fe20008010209 */
[----:B------:R-:W-:-:S03]  /*2070*/  ISETP.GT.AND P0, PT, R12, 0x8, P0 ;  /* 0x000000080c00780c */ /* 0x000fc60000704270 */
[----:B------:R-:W-:Y:S02]  /*2080*/  IMAD.U32 R92, RZ, RZ, UR5 ;  /* 0x00000005ff5c7e24 */ /* 0x000fe4000f8e00ff */
[----:B------:R-:W-:Y:S01]  /*2090*/  FMUL R10, R7, R4 ;  /* 0x00000004070a7220 */ /* 0x000fe20000400000 */
[----:B------:R-:W-:-:S03]  /*20a0*/  IMAD.U32 R93, RZ, RZ, UR4 ;  /* 0x00000004ff5d7e24 */ /* 0x000fc6000f8e00ff */
[----:B------:R-:W-:Y:S01]  /*20b0*/  FFMA R10, R25, R0, R10 ;  /* 0x00000000190a7223 */ /* 0x000fe2000000000a */
[----:B------:R-:W-:-:S04]  /*20c0*/  IMAD.WIDE.U32 R6, R6, UR8, R92 ;  /* 0x0000000806067c25 */ /* 0x000fc8000f8e005c */
[----:B------:R-:W-:Y:S01]  /*20d0*/  IMAD.IADD R7, R97, 0x1, R7 ;  /* 0x0000000161077824 */ /* 0x000fe200078e0207 */
[----:B------:R-:W-:Y:S02]  /*20e0*/  IADD3 R21, P2, R20, R6, RZ ;  /* 0x0000000614157210 */ /* 0x000fe40007f5e0ff */
[----:B------:R-:W-:-:S03]  /*20f0*/  F2FP.F16.F32.PACK_AB R10, RZ, R10 ;  /* 0x0000000aff0a723e */ /* 0x000fc600000000ff */
[----:B------:R-:W-:Y:S01]  /*2100*/  IMAD.X R22, R7, 0x1, R23, P2 ;  /* 0x0000000107167824 */ /* 0x000fe200010e0617 */
[C---:B------:R-:W-:Y:S01]  /*2110*/  LEA R20, P2, R21.reuse, UR10, 0x1 ;  /* 0x0000000a15147c11 */ /* 0x040fe2000f8408ff */
[----:B------:R2:W-:Y:S03]  /*2120*/  @P3 STG.E.U16 desc[UR12][R14.64+0x2], R10 ;  /* 0x0000020a0e003986 */ /* 0x0005e6000c10150c */
[----:B------:R-:W-:-:S05]  /*2130*/  LEA.HI.X R21, R21, UR11, R22, 0x1, P2 ;  /* 0x0000000b15157c11 */ /* 0x000fca00090f0c16 */
[----:B------:R-:W3:Y:S01]  /*2140*/  @P0 LDG.E.LTC128B.U16 R94, desc[UR12][R20.64] ;  /* 0x0000000c145e0981 */ /* 0x000ee2000c1e1520 */
[----:B------:R-:W-:Y:S01]  /*2150*/  IADD3 R6, P2, R88, R6, RZ ;  /* 0x0000000658067210 */ /* 0x000fe20007f5e0ff */
[----:B------:R-:W-:Y:S01]  /*2160*/  BSSY B0, `(.L_x_31) ;  /* 0x0000013000007945 */ /* 0x000fe20003800000 */
[----:B------:R-:W-:-:S03]  /*2170*/  ISETP.GT.AND P1, PT, R12, 0x8, P1 ;  /* 0x000000080c00780c */ /* 0x000fc60000f24270 */
[----:B------:R-:W-:Y:S02]  /*2180*/  IMAD.X R7, R7, 0x1, R91, P2 ;  /* 0x0000000107077824 */ /* 0x000fe400010e065b */
[----:B------:R-:W-:-:S03]  /*2190*/  IMAD.WIDE.U32 R6, R8, UR6, R6 ;  /* 0x0000000608067c25 */ /* 0x000fc6000f8e0006 */
[----:B------:R-:W-:Y:S01]  /*21a0*/  IADD3 R5, P2, P3, R5, R6, R2 ;  /* 0x0000000605057210 */ /* 0x000fe20007b5e002 */
[----:B------:R-:W-:Y:S01]  /*21b0*/  IMAD.IADD R2, R11, 0x1, R7 ;  /* 0x000000010b027824 */ /* 0x000fe200078e0207 */
[----:B------:R-:W-:-:S04]  /*21c0*/  SHF.L.U64.HI R7, R19, 0x1, R18 ;  /* 0x0000000113077819 */ /* 0x000fc80000010212 */
[----:B------:R-:W-:Y:S02]  /*21d0*/  IADD3.X R8, R13, R2, R3, P2, P3 ;  /* 0x000000020d087210 */ /* 0x000fe400017e6403 */
[----:B------:R-:W-:Y:S02]  /*21e0*/  LEA R6, P2, R19, R14, 0x1 ;  /* 0x0000000e13067211 */ /* 0x000fe400078408ff */
[----:B------:R-:W-:-:S03]  /*21f0*/  LEA R2, P3, R5, UR10, 0x1 ;  /* 0x0000000a05027c11 */ /* 0x000fc6000f8608ff */
[----:B------:R-:W-:Y:S01]  /*2200*/  IMAD.X R7, R7, 0x1, R15, P2 ;  /* 0x0000000107077824 */ /* 0x000fe200010e060f */
[----:B------:R-:W-:Y:S01]  /*2210*/  LEA.HI.X R3, R5, UR11, R8, 0x1, P3 ;  /* 0x0000000b05037c11 */ /* 0x000fe200098f0c08 */
[----:B---3--:R-:W-:-:S05]  /*2220*/  HADD2.F32 R23, -RZ, R94.H0_H0 ;  /* 0x2000005eff177230 */ /* 0x008fca0000004100 */
[----:B------:R-:W-:-:S04]  /*2230*/  FMUL R23, R23, R4 ;  /* 0x0000000417177220 */ /* 0x000fc80000400000 */
[----:B------:R-:W-:-:S05]  /*2240*/  FFMA R23, R26, R0, R23 ;  /* 0x000000001a177223 */ /* 0x000fca0000000017 */
[----:B------:R-:W-:-:S05]  /*2250*/  F2FP.F16.F32.PACK_AB R23, RZ, R23 ;  /* 0x00000017ff17723e */ /* 0x000fca00000000ff */
[----:B------:R2:W-:Y:S01]  /*2260*/  @P0 STG.E.U16 desc[UR12][R6.64], R23 ;  /* 0x0000001706000986 */ /* 0x0005e2000c10150c */
[----:B------:R-:W-:Y:S05]  /*2270*/  @!P1 BRA `(.L_x_32) ;  /* 0x0000000000049947 */ /* 0x000fea0003800000 */
[----:B------:R3:W5:Y:S02]  /*2280*/  LDG.E.LTC128B.U16 R94, desc[UR12][R2.64+0x2] ;  /* 0x0000020c025e7981 */ /* 0x000764000c1e1520 */
.L_x_32:
[----:B------:R-:W-:Y:S05]  /*2290*/  BSYNC B0 ;  /* 0x0000000000007941 */ /* 0x000fea0003800000 */
.L_x_31:
[----:B-----5:R-:W-:Y:S01]  /*22a0*/  HADD2.F32 R5, -RZ, R94.H0_H0 ;  /* 0x2000005eff057230 */ /* 0x020fe20000004100 */
[----:B------:R-:W-:Y:S01]  /*22b0*/  ISETP.GT.AND P0, PT, R9, 0x8, PT ;  /* 0x000000080900780c */ /* 0x000fe20003f04270 */
[----:B------:R-:W-:Y:S03]  /*22c0*/  BSSY B0, `(.L_x_33) ;  /* 0x0000008000007945 */ /* 0x000fe60003800000 */
[----:B------:R-:W-:Y:S01]  /*22d0*/  FMUL R8, R5, R4 ;  /* 0x0000000405087220 */ /* 0x000fe20000400000 */
[----:B------:R-:W-:-:S03]  /*22e0*/  ISETP.GT.AND P2, PT, R12, RZ, P0 ;  /* 0x000000ff0c00720c */ /* 0x000fc60000744270 */
[----:B------:R-:W-:-:S05]  /*22f0*/  FFMA R8, R27, R0, R8 ;  /* 0x000000001b087223 */ /* 0x000fca0000000008 */
[----:B------:R-:W-:-:S05]  /*2300*/  F2FP.F16.F32.PACK_AB R8, RZ, R8 ;  /* 0x00000008ff08723e */ /* 0x000fca00000000ff */
[----:B------:R4:W-:Y:S01]  /*2310*/  @P1 STG.E.U16 desc[UR12][R6.64+0x2], R8 ;  /* 0x0000020806001986 */ /* 0x0009e2000c10150c */
[----:B------:R-:W-:Y:S05]  /*2320*/  @!P2 BRA `(.L_x_34) ;  /* 0x000000000004a947 */ /* 0x000fea0003800000 */
[----:B------:R0:W5:Y:S02]  /*2330*/  LDG.E.LTC128B.U16 R94, desc[UR12][R16.64+0x10] ;  /* 0x0000100c105e7981 */ /* 0x000164000c1e1520 */
.L_x_34:
[----:B------:R-:W-:Y:S05]  /*2340*/  BSYNC B0 ;  /* 0x0000000000007941 */ /* 0x000fea0003800000 */
.L_x_33:
[----:B-----5:R-:W-:Y:S01]  /*2350*/  HADD2.F32 R5, -RZ, R94.H0_H0 ;  /* 0x2000005eff057230 */ /* 0x020fe20000004100 */
[----:B------:R-:W-:Y:S01]  /*2360*/  ISETP.GT.AND P1, PT, R9, 0x9, PT ;  /* 0x000000090900780c */ /* 0x000fe20003f24270 */
[----:B--2---:R-:W-:Y:S01]  /*2370*/  @P2 IMAD.MOV.U32 R10, RZ, RZ, R14 ;  /* 0x000000ffff0a2224 */ /* 0x004fe200078e000e */
[----:B------:R-:W-:Y:S01]  /*2380*/  BSSY B0, `(.L_x_35) ;  /* 0x0000009000007945 */ /* 0x000fe20003800000 */
[----:B------:R-:W-:Y:S02]  /*2390*/  @P2 IMAD.MOV.U32 R11, RZ, RZ, R15 ;  /* 0x000000ffff0b2224 */ /* 0x000fe400078e000f */
[----:B------:R-:W-:Y:S01]  /*23a0*/  FMUL R5, R5, R4 ;  /* 0x0000000405057220 */ /* 0x000fe20000400000 */
[----:B------:R-:W-:-:S03]  /*23b0*/  ISETP.GT.AND P3, PT, R12, RZ, P1 ;  /* 0x000000ff0c00720c */ /* 0x000fc60000f64270 */
[----:B------:R-:W-:-:S05]  /*23c0*/  FFMA R5, R28, R0, R5 ;  /* 0x000000001c057223 */ /* 0x000fca0000000005 */
[----:B------:R-:W-:-:S05]  /*23d0*/  F2FP.F16.F32.PACK_AB R5, RZ, R5 ;  /* 0x00000005ff05723e */ /* 0x000fca00000000ff */
[----:B------:R2:W-:Y:S01]  /*23e0*/  @P2 STG.E.U16 desc[UR12][R10.64+0x10], R5 ;  /* 0x000010050a002986 */ /* 0x0005e2000c10150c */
[----:B------:R-:W-:Y:S05]  /*23f0*/  @!P3 BRA `(.L_x_36) ;  /* 0x000000000004b947 */ /* 0x000fea0003800000 */
[----:B------:R0:W5:Y:S02]  /*2400*/  LDG.E.LTC128B.U16 R94, desc[UR12][R16.64+0x12] ;  /* 0x0000120c105e7981 */ /* 0x000164000c1e1520 */
.L_x_36:
[----:B------:R-:W-:Y:S05]  /*2410*/  BSYNC B0 ;  /* 0x0000000000007941 */ /* 0x000fea0003800000 */
.L_x_35:
[----:B--2--5:R-:W-:Y:S01]  /*2420*/  HADD2.F32 R5, -RZ, R94.H0_H0 ;  /* 0x2000005eff057230 */ /* 0x024fe20000004100 */
[----:B------:R-:W-:Y:S01]  /*2430*/  ISETP.GT.AND P0, PT, R12, 0x8, P0 ;  /* 0x000000080c00780c */ /* 0x000fe20000704270 */
[----:B------:R-:W-:Y:S01]  /*2440*/  @P3 IMAD.MOV.U32 R10, RZ, RZ, R14 ;  /* 0x000000ffff0a3224 */ /* 0x000fe200078e000e */
[----:B------:R-:W-:Y:S01]  /*2450*/  BSSY B0, `(.L_x_37) ;  /* 0x0000008000007945 */ /* 0x000fe20003800000 */
[----:B------:R-:W-:Y:S02]  /*2460*/  @P3 IMAD.MOV.U32 R11, RZ, RZ, R15 ;  /* 0x000000ffff0b3224 */ /* 0x000fe400078e000f */
[----:B----4-:R-:W-:-:S04]  /*2470*/  FMUL R8, R5, R4 ;  /* 0x0000000405087220 */ /* 0x010fc80000400000 */
[----:B------:R-:W-:-:S05]  /*2480*/  FFMA R8, R29, R0, R8 ;  /* 0x000000001d087223 */ /* 0x000fca0000000008 */
[----:B------:R-:W-:-:S05]  /*2490*/  F2FP.F16.F32.PACK_AB R8, RZ, R8 ;  /* 0x00000008ff08723e */ /* 0x000fca00000000ff */
[----:B------:R2:W-:Y:S01]  /*24a0*/  @P3 STG.E.U16 desc[UR12][R10.64+0x12], R8 ;  /* 0x000012080a003986 */ /* 0x0005e2000c10150c */
[----:B------:R-:W-:Y:S05]  /*24b0*/  @!P0 BRA `(.L_x_38) ;  /* 0x0000000000048947 */ /* 0x000fea0003800000 */
[----:B------:R4:W5:Y:S02]  /*24c0*/  LDG.E.LTC128B.U16 R94, desc[UR12][R2.64+0x10] ;  /* 0x0000100c025e7981 */ /* 0x000964000c1e1520 */
.L_x_38:
[----:B------:R-:W-:Y:S05]  /*24d0*/  BSYNC B0 ;  /* 0x0000000000007941 */ /* 0x000fea0003800000 */
.L_x_37:
[----:B-----5:R-:W-:Y:S01]  /*24e0*/  HADD2.F32 R5, -RZ, R94.H0_H0 ;  /* 0x2000005eff057230 */ /* 0x020fe20000004100 */
[----:B------:R-:W-:Y:S01]  /*24f0*/  ISETP.GT.AND P1, PT, R12, 0x8, P1 ;  /* 0x000000080c00780c */ /* 0x000fe20000f24270 */
[----:B------:R-:W-:Y:S03]  /*2500*/  BSSY B0, `(.L_x_39) ;  /* 0x0000007000007945 */ /* 0x000fe60003800000 */
[----:B------:R-:W-:-:S04]  /*2510*/  FMUL R5, R5, R4 ;  /* 0x0000000405057220 */ /* 0x000fc80000400000 */
[----:B------:R-:W-:-:S05]  /*2520*/  FFMA R5, R30, R0, R5 ;  /* 0x000000001e057223 */ /* 0x000fca0000000005 */
[----:B------:R-:W-:-:S05]  /*2530*/  F2FP.F16.F32.PACK_AB R5, RZ, R5 ;  /* 0x00000005ff05723e */ /* 0x000fca00000000ff */
[----:B------:R0:W-:Y:S01]  /*2540*/  @P0 STG.E.U16 desc[UR12][R6.64+0x10], R5 ;  /* 0x0000100506000986 */ /* 0x0001e2000c10150c */
[----:B------:R-:W-:Y:S05]  /*2550*/  @!P1 BRA `(.L_x_40) ;  /* 0x0000000000049947 */ /* 0x000fea0003800000 */
[----:B------:R0:W5:Y:S02]  /*2560*/  LDG.E.LTC128B.U16 R94, desc[UR12][R2.64+0x12] ;  /* 0x0000120c025e7981 */ /* 0x000164000c1e1520 */
.L_x_40:
[----:B------:R-:W-:Y:S05]  /*2570*/  BSYNC B0 ;  /* 0x0000000000007941 */ /* 0x000fea0003800000 */
.L_x_39:
[----:B0----5:R-:W-:Y:S01]  /*2580*/  HADD2.F32 R5, -RZ, R94.H0_H0 ;  /* 0x2000005eff057230 */ /* 0x021fe20000004100 */
[----:B------:R-:W-:Y:S01]  /*2590*/  ISETP.GT.AND P0, PT, R9, 0x10, PT ;  /* 0x000000100900780c */ /* 0x000fe20003f04270 */
[----:B------:R-:W-:Y:S03]  /*25a0*/  BSSY B0, `(.L_x_41) ;  /* 0x0000008000007945 */ /* 0x000fe60003800000 */
[----:B--2---:R-:W-:Y:S01]  /*25b0*/  FMUL R8, R5, R4 ;  /* 0x0000000405087220 */ /* 0x004fe20000400000 */
[----:B------:R-:W-:-:S03]  /*25c0*/  ISETP.GT.AND P2, PT, R12, RZ, P0 ;  /* 0x000000ff0c00720c */ /* 0x000fc60000744270 */
[----:B------:R-:W-:-:S05]  /*25d0*/  FFMA R8, R31, R0, R8 ;  /* 0x000000001f087223 */ /* 0x000fca0000000008 */
[----:B------:R-:W-:-:S05]  /*25e0*/  F2FP.F16.F32.PACK_AB R8, RZ, R8 ;  /* 0x00000008ff08723e */ /* 0x000fca00000000ff */
[----:B------:R0:W-:Y:S01]  /*25f0*/  @P1 STG.E.U16 desc[UR12][R6.64+0x12], R8 ;  /* 0x0000120806001986 */ /* 0x0001e2000c10150c */
[----:B------:R-:W-:Y:S05]  /*2600*/  @!P2 BRA `(.L_x_42) ;  /* 0x000000000004a947 */ /* 0x000fea0003800000 */
[----:B------:R2:W5:Y:S02]  /*2610*/  LDG.E.LTC128B.U16 R94, desc[UR12][R16.64+0x20] ;  /* 0x0000200c105e7981 */ /* 0x000564000c1e1520 */
.L_x_42:
[----:B------:R-:W-:Y:S05]  /*2620*/  BSYNC B0 ;  /* 0x0000000000007941 */ /* 0x000fea0003800000 */
.L_x_41:
[----:B-----5:R-:W-:Y:S01]  /*2630*/  HADD2.F32 R5, -RZ, R94.H0_H0 ;  /* 0x2000005eff057230 */ /* 0x020fe20000004100 */
[----:B------:R-:W-:Y:S01]  /*2640*/  ISETP.GT.AND P1, PT, R9, 0x11, PT ;  /* 0x000000110900780c */ /* 0x000fe20003f24270 */
[----:B------:R-:W-:Y:S01]  /*2650*/  @P2 IMAD.MOV.U32 R10, RZ, RZ, R14 ;  /* 0x000000ffff0a2224 */ /* 0x000fe200078e000e */
        /* <DEDUP_REMOVED lines=9> */
.L_x_44:
[----:B------:R-:W-:Y:S05]  /*26f0*/  BSYNC B0 ;  /* 0x0000000000007941 */ /* 0x000fea0003800000 */
.L_x_43:
[----:B0----5:R-:W-:Y:S01]  /*2700*/  HADD2.F32 R5, -RZ, R94.H0_H0 ;  /* 0x2000005eff057230 */ /* 0x021fe20000004100 */
[----:B------:R-:W-:Y:S01]  /*2710*/  ISETP.GT.AND P0, PT, R12, 0x8, P0 ;  /* 0x000000080c00780c */ /* 0x000fe20000704270 */
[----:B------:R-:W-:Y:S01]  /*2720*/  @P3 IMAD.MOV.U32 R10, RZ, RZ, R14 ;  /* 0x000000ffff0a3224 */ /* 0x000fe200078e000e */
[----:B------:R-:W-:Y:S01]  /*2730*/  BSSY B0, `(.L_x_45) ;  /* 0x0000008000007945 */ /* 0x000fe20003800000 */
[----:B------:R-:W-:Y:S02]  /*2740*/  @P3 IMAD.MOV.U32 R11, RZ, RZ, R15 ;  /* 0x000000ffff0b3224 */ /* 0x000fe400078e000f */
[----:B------:R-:W-:-:S04]  /*2750*/  FMUL R8, R5, R4 ;  /* 0x0000000405087220 */ /* 0x000fc80000400000 */
[----:B------:R-:W-:-:S05]  /*2760*/  FFMA R8, R33, R0, R8 ;  /* 0x0000000021087223 */ /* 0x000fca0000000008 */
[----:B------:R-:W-:-:S05]  /*2770*/  F2FP.F16.F32.PACK_AB R8, RZ, R8 ;  /* 0x00000008ff08723e */ /* 0x000fca00000000ff */
[----:B------:R0:W-:Y:S01]  /*2780*/  @P3 STG.E.U16 desc[UR12][R10.64+0x22], R8 ;  /* 0x000022080a003986 */ /* 0x0001e2000c10150c */
[----:B------:R-:W-:Y:S05]  /*2790*/  @!P0 BRA `(.L_x_46) ;  /* 0x0000000000048947 */ /* 0x000fea0003800000 */
[----:B------:R0:W5:Y:S02]  /*27a0*/  LDG.E.LTC128B.U16 R94, desc[UR12][R2.64+0x20] ;  /* 0x0000200c025e7981 */ /* 0x000164000c1e1520 */
.L_x_46:
[----:B------:R-:W-:Y:S05]  /*27b0*/  BSYNC B0 ;  /* 0x0000000000007941 */ /* 0x000fea0003800000 */
.L_x_45:
        /* <DEDUP_REMOVED lines=9> */
.L_x_48:
[----:B------:R-:W-:Y:S05]  /*2850*/  BSYNC B0 ;  /* 0x0000000000007941 */ /* 0x000fea0003800000 */
.L_x_47:
[----:B0----5:R-:W-:Y:S01]  /*2860*/  HADD2.F32 R5, -RZ, R94.H0_H0 ;  /* 0x2000005eff057230 */ /* 0x021fe20000004100 */
        /* <DEDUP_REMOVED lines=9> */
.L_x_50:
[----:B------:R-:W-:Y:S05]  /*2900*/  BSYNC B0 ;  /* 0x0000000000007941 */ /* 0x000fea0003800000 */
.L_x_49:
        /* <DEDUP_REMOVED lines=12> */
.L_x_52:
[----:B------:R-:W-:Y:S05]  /*29d0*/  BSYNC B0 ;  /* 0x0000000000007941 */ /* 0x000fea0003800000 */
.L_x_51:
        /* <DEDUP_REMOVED lines=11> */
.L_x_54:
[----:B------:R-:W-:Y:S05]  /*2a90*/  BSYNC B0 ;  /* 0x0000000000007941 */ /* 0x000fea0003800000 */
.L_x_53:
        /* <DEDUP_REMOVED lines=9> */
.L_x_56:
[----:B------:R-:W-:Y:S05]  /*2b30*/  BSYNC B0 ;  /* 0x0000000000007941 */ /* 0x000fea0003800000 */
.L_x_55:
        /* <DEDUP_REMOVED lines=10> */
.L_x_58:
[----:B------:R-:W-:Y:S05]  /*2be0*/  BSYNC B0 ;  /* 0x0000000000007941 */ /* 0x000fea0003800000 */
.L_x_57:
        /* <DEDUP_REMOVED lines=12> */
.L_x_60:
[----:B------:R-:W-:Y:S05]  /*2cb0*/  BSYNC B0 ;  /* 0x0000000000007941 */ /* 0x000fea0003800000 */
.L_x_59:
        /* <DEDUP_REMOVED lines=11> */
.L_x_62:
[----:B------:R-:W-:Y:S05]  /*2d70*/  BSYNC B0 ;  /* 0x0000000000007941 */ /* 0x000fea0003800000 */
.L_x_61:
        /* <DEDUP_REMOVED lines=9> */
.L_x_64:
[----:B------:R-:W-:Y:S05]  /*2e10*/  BSYNC B0 ;  /* 0x0000000000007941 */ /* 0x000fea0003800000 */
.L_x_63:
        /* <DEDUP_REMOVED lines=10> */
.L_x_66:
[----:B------:R-:W-:Y:S05]  /*2ec0*/  BSYNC B0 ;  /* 0x0000000000007941 */ /* 0x000fea0003800000 */
.L_x_65:
        /* <DEDUP_REMOVED lines=12> */
.L_x_68:
[----:B------:R-:W-:Y:S05]  /*2f90*/  BSYNC B0 ;  /* 0x0000000000007941 */ /* 0x000fea0003800000 */
.L_x_67:
        /* <DEDUP_REMOVED lines=11> */
.L_x_70:
[----:B------:R-:W-:Y:S05]  /*3050*/  BSYNC B0 ;  /* 0x0000000000007941 */ /* 0x000fea0003800000 */
.L_x_69:
        /* <DEDUP_REMOVED lines=9> */
.L_x_72:
[----:B------:R-:W-:Y:S05]  /*30f0*/  BSYNC B0 ;  /* 0x0000000000007941 */ /* 0x000fea0003800000 */
.L_x_71:
        /* <DEDUP_REMOVED lines=10> */
.L_x_74:
[----:B------:R-:W-:Y:S05]  /*31a0*/  BSYNC B0 ;  /* 0x0000000000007941 */ /* 0x000fea0003800000 */
.L_x_73:
        /* <DEDUP_REMOVED lines=12> */
.L_x_76:
[----:B------:R-:W-:Y:S05]  /*3270*/  BSYNC B0 ;  /* 0x0000000000007941 */ /* 0x000fea0003800000 */
.L_x_75:
        /* <DEDUP_REMOVED lines=11> */
.L_x_78:
[----:B------:R-:W-:Y:S05]  /*3330*/  BSYNC B0 ;  /* 0x0000000000007941 */ /* 0x000fea0003800000 */
.L_x_77:
        /* <DEDUP_REMOVED lines=9> */
.L_x_80:
[----:B------:R-:W-:Y:S05]  /*33d0*/  BSYNC B0 ;  /* 0x0000000000007941 */ /* 0x000fea0003800000 */
.L_x_79:
        /* <DEDUP_REMOVED lines=10> */
.L_x_82:
[----:B------:R-:W-:Y:S05]  /*3480*/  BSYNC B0 ;  /* 0x0000000000007941 */ /* 0x000fea0003800000 */
.L_x_81:
        /* <DEDUP_REMOVED lines=12> */
.L_x_84:
[----:B------:R-:W-:Y:S05]  /*3550*/  BSYNC B0 ;  /* 0x0000000000007941 */ /* 0x000fea0003800000 */
.L_x_83:
        /* <DEDUP_REMOVED lines=11> */
.L_x_86:
[----:B------:R-:W-:Y:S05]  /*3610*/  BSYNC B0 ;  /* 0x0000000000007941 */ /* 0x000fea0003800000 */
.L_x_85:
        /* <DEDUP_REMOVED lines=9> */
.L_x_88:
[----:B------:R-:W-:Y:S05]  /*36b0*/  BSYNC B0 ;  /* 0x0000000000007941 */ /* 0x000fea0003800000 */
.L_x_87:
        /* <DEDUP_REMOVED lines=10> */
.L_x_90:
[----:B------:R-:W-:Y:S05]  /*3760*/  BSYNC B0 ;  /* 0x0000000000007941 */ /* 0x000fea0003800000 */
.L_x_89:
        /* <DEDUP_REMOVED lines=12> */
.L_x_92:
[----:B------:R-:W-:Y:S05]  /*3830*/  BSYNC B0 ;  /* 0x0000000000007941 */ /* 0x000fea0003800000 */
.L_x_91:
        /* <DEDUP_REMOVED lines=11> */
.L_x_94:
[----:B------:R-:W-:Y:S05]  /*38f0*/  BSYNC B0 ;  /* 0x0000000000007941 */ /* 0x000fea0003800000 */
.L_x_93:
        /* <DEDUP_REMOVED lines=9> */
.L_x_96:
[----:B------:R-:W-:Y:S05]  /*3990*/  BSYNC B0 ;  /* 0x0000000000007941 */ /* 0x000fea0003800000 */
.L_x_95:
        /* <DEDUP_REMOVED lines=10> */
.L_x_98:
[----:B------:R-:W-:Y:S05]  /*3a40*/  BSYNC B0 ;  /* 0x0000000000007941 */ /* 0x000fea0003800000 */
.L_x_97:
        /* <DEDUP_REMOVED lines=12> */
.L_x_100:
[----:B------:R-:W-:Y:S05]  /*3b10*/  BSYNC B0 ;  /* 0x0000000000007941 */ /* 0x000fea0003800000 */
.L_x_99:
        /* <DEDUP_REMOVED lines=11> */
.L_x_102:
[----:B------:R-:W-:Y:S05]  /*3bd0*/  BSYNC B0 ;  /* 0x0000000000007941 */ /* 0x000fea0003800000 */
.L_x_101:
        /* <DEDUP_REMOVED lines=9> */
.L_x_104:
[----:B------:R-:W-:Y:S05]  /*3c70*/  BSYNC B0 ;  /* 0x0000000000007941 */ /* 0x000fea0003800000 */
.L_x_103:
        /* <DEDUP_REMOVED lines=10> */
.L_x_106:
[----:B------:R-:W-:Y:S05]  /*3d20*/  BSYNC B0 ;  /* 0x0000000000007941 */ /* 0x000fea0003800000 */
.L_x_105:
        /* <DEDUP_REMOVED lines=12> */
.L_x_108:
[----:B------:R-:W-:Y:S05]  /*3df0*/  BSYNC B0 ;  /* 0x0000000000007941 */ /* 0x000fea0003800000 */
.L_x_107:
        /* <DEDUP_REMOVED lines=11> */
.L_x_110:
[----:B------:R-:W-:Y:S05]  /*3eb0*/  BSYNC B0 ;  /* 0x0000000000007941 */ /* 0x000fea0003800000 */
.L_x_109:
        /* <DEDUP_REMOVED lines=9> */
.L_x_112:
[----:B------:R-:W-:Y:S05]  /*3f50*/  BSYNC B0 ;  /* 0x0000000000007941 */ /* 0x000fea0003800000 */
.L_x_111:
        /* <DEDUP_REMOVED lines=10> */
.L_x_114:
[----:B------:R-:W-:Y:S05]  /*4000*/  BSYNC B0 ;  /* 0x0000000000007941 */ /* 0x000fea0003800000 */
.L_x_113:
        /* <DEDUP_REMOVED lines=12> */
.L_x_116:
[----:B------:R-:W-:Y:S05]  /*40d0*/  BSYNC B0 ;  /* 0x0000000000007941 */ /* 0x000fea0003800000 */
.L_x_115:
        /* <DEDUP_REMOVED lines=11> */
.L_x_118:
[----:B------:R-:W-:Y:S05]  /*4190*/  BSYNC B0 ;  /* 0x0000000000007941 */ /* 0x000fea0003800000 */
.L_x_117:
        /* <DEDUP_REMOVED lines=9> */
.L_x_120:
[----:B------:R-:W-:Y:S05]  /*4230*/  BSYNC B0 ;  /* 0x0000000000007941 */ /* 0x000fea0003800000 */
.L_x_119:
        /* <DEDUP_REMOVED lines=10> */
.L_x_122:
[----:B------:R-:W-:Y:S05]  /*42e0*/  BSYNC B0 ;  /* 0x0000000000007941 */ /* 0x000fea0003800000 */
.L_x_121:
        /* <DEDUP_REMOVED lines=12> */
.L_x_124:
[----:B------:R-:W-:Y:S05]  /*43b0*/  BSYNC B0 ;  /* 0x0000000000007941 */ /* 0x000fea0003800000 */
.L_x_123:
        /* <DEDUP_REMOVED lines=11> */
.L_x_126:
[----:B------:R-:W-:Y:S05]  /*4470*/  BSYNC B0 ;  /* 0x0000000000007941 */ /* 0x000fea0003800000 */
.L_x_125:
        /* <DEDUP_REMOVED lines=9> */
.L_x_128:
[----:B------:R-:W-:Y:S05]  /*4510*/  BSYNC B0 ;  /* 0x0000000000007941 */ /* 0x000fea0003800000 */
.L_x_127:
        /* <DEDUP_REMOVED lines=10> */
.L_x_130:
[----:B------:R-:W-:Y:S05]  /*45c0*/  BSYNC B0 ;  /* 0x0000000000007941 */ /* 0x000fea0003800000 */
.L_x_129:
        /* <DEDUP_REMOVED lines=12> */
.L_x_132:
[----:B------:R-:W-:Y:S05]  /*4690*/  BSYNC B0 ;  /* 0x0000000000007941 */ /* 0x000fea0003800000 */
.L_x_131:
        /* <DEDUP_REMOVED lines=11> */
.L_x_134:
[----:B------:R-:W-:Y:S05]  /*4750*/  BSYNC B0 ;  /* 0x0000000000007941 */ /* 0x000fea0003800000 */
.L_x_133:
        /* <DEDUP_REMOVED lines=9> */
.L_x_136:
[----:B------:R-:W-:Y:S05]  /*47f0*/  BSYNC B0 ;  /* 0x0000000000007941 */ /* 0x000fea0003800000 */
.L_x_135:
        /* <DEDUP_REMOVED lines=10> */
.L_x_138:
[----:B------:R-:W-:Y:S05]  /*48a0*/  BSYNC B0 ;  /* 0x0000000000007941 */ /* 0x000fea0003800000 */
.L_x_137:
        /* <DEDUP_REMOVED lines=12> */
.L_x_140:
[----:B------:R-:W-:Y:S05]  /*4970*/  BSYNC B0 ;  /* 0x0000000000007941 */ /* 0x000fea0003800000 */
.L_x_139:
        /* <DEDUP_REMOVED lines=11> */
.L_x_142:
[----:B------:R-:W-:Y:S05]  /*4a30*/  BSYNC B0 ;  /* 0x0000000000007941 */ /* 0x000fea0003800000 */
.L_x_141:
        /* <DEDUP_REMOVED lines=9> */
.L_x_144:
[----:B------:R-:W-:Y:S05]  /*4ad0*/  BSYNC B0 ;  /* 0x0000000000007941 */ /* 0x000fea0003800000 */
.L_x_143:
        /* <DEDUP_REMOVED lines=10> */
.L_x_146:
[----:B------:R-:W-:Y:S05]  /*4b80*/  BSYNC B0 ;  /* 0x0000000000007941 */ /* 0x000fea0003800000 */
.L_x_145:
[----:B-----5:R-:W-:Y:S01]  /*4b90*/  HADD2.F32 R5, -RZ, R94.H0_H0 ;  /* 0x2000005eff057230 */ /* 0x020fe20000004100 */
[----:B------:R-:W-:Y:S01]  /*4ba0*/  ISETP.GT.AND P1, PT, R9, 0x79, PT ;  /* 0x000000790900780c */ /* 0x000fe20003f24270 */
[----:B0-----:R-:W-:Y:S01]  /*4bb0*/  @P2 IMAD.MOV.U32 R8, RZ, RZ, R14 ;  /* 0x000000ffff082224 */ /* 0x001fe200078e000e */
        /* <DEDUP_REMOVED lines=9> */
.L_x_148:
[----:B------:R-:W-:Y:S05]  /*4c50*/  BSYNC B0 ;  /* 0x0000000000007941 */ /* 0x000fea0003800000 */
.L_x_147:
[----:B0----5:R-:W-:Y:S01]  /*4c60*/  HADD2.F32 R5, -RZ, R94.H0_H0 ;  /* 0x2000005eff057230 */ /* 0x021fe20000004100 */
        /* <DEDUP_REMOVED lines=8> */
.L_x_150:
[----:B------:R-:W-:Y:S05]  /*4cf0*/  BSYNC B0 ;  /* 0x0000000000007941 */ /* 0x000fea0003800000 */
.L_x_149:
        /* <DEDUP_REMOVED lines=9> */
.L_x_152:
[----:B------:R-:W-:Y:S05]  /*4d90*/  BSYNC B0 ;  /* 0x0000000000007941 */ /* 0x000fea0003800000 */
.L_x_151:
[----:B0--345:R-:W-:-:S05]  /*4da0*/  HADD2.F32 R3, -RZ, R94.H0_H0 ;  /* 0x2000005eff037230 */ /* 0x039fca0000004100 */
[----:B------:R-:W-:-:S04]  /*4db0*/  FMUL R4, R3, R4 ;  /* 0x0000000403047220 */ /* 0x000fc80000400000 */
[----:B------:R-:W-:Y:S01]  /*4dc0*/  FFMA R4, R87, R0, R4 ;  /* 0x0000000057047223 */ /* 0x000fe20000000004 */
[----:B------:R-:W-:Y:S06]  /*4dd0*/  @!P1 EXIT ;  /* 0x000000000000994d */ /* 0x000fec0003800000 */
[----:B------:R-:W-:-:S05]  /*4de0*/  F2FP.F16.F32.PACK_AB R4, RZ, R4 ;  /* 0x00000004ff04723e */ /* 0x000fca00000000ff */
[----:B------:R-:W-:Y:S01]  /*4df0*/  STG.E.U16 desc[UR12][R6.64+0xf2], R4 ;  /* 0x0000f20406007986 */ /* 0x000fe2000c10150c */
[----:B------:R-:W-:Y:S05]  /*4e00*/  EXIT ;  /* 0x000000000000794d */ /* 0x000fea0003800000 */
.L_x_28:
[----:B------:R-:W-:Y:S01]  /*4e10*/  ISETP.GT.AND P3, PT, R9, 0x1, PT ;  /* 0x000000010900780c */ /* 0x000fe20003f64270 */
[----:B------:R-:W-:Y:S01]  /*4e20*/  ULDC.64 UR4, c[0x0][0x5c8] ;  /* 0x0001720000047ab9 */ /* 0x000fe20000000a00 */
[-C--:B------:R-:W-:Y:S01]  /*4e30*/  FMUL R24, R24, R0.reuse ;  /* 0x0000000018187220 */ /* 0x080fe20000400000 */
[-C--:B------:R-:W-:Y:S01]  /*4e40*/  FMUL R25, R25, R0.reuse ;  /* 0x0000000019197220 */ /* 0x080fe20000400000 */
[----:B------:R-:W-:Y:S01]  /*4e50*/  ISETP.GT.AND P1, PT, R12, RZ, P3 ;  /* 0x000000ff0c00720c */ /* 0x000fe20001f24270 */
[-C--:B------:R-:W-:Y:S01]  /*4e60*/  FMUL R26, R26, R0.reuse ;  /* 0x000000001a1a7220 */ /* 0x080fe20000400000 */
[----:B------:R-:W-:Y:S01]  /*4e70*/  LEA R2, P4, R10, UR4, 0x1 ;  /* 0x000000040a027c11 */ /* 0x000fe2000f8808ff */
[----:B------:R-:W-:Y:S01]  /*4e80*/  FMUL R27, R27, R0 ;  /* 0x000000001b1b7220 */ /* 0x000fe20000400000 */
[----:B------:R-:W-:Y:S01]  /*4e90*/  F2FP.F16.F32.PACK_AB R24, RZ, R24 ;  /* 0x00000018ff18723e */ /* 0x000fe200000000ff */
[-C--:B------:R-:W-:Y:S01]  /*4ea0*/  FMUL R28, R28, R0.reuse ;  /* 0x000000001c1c7220 */ /* 0x080fe20000400000 */
[----:B------:R-:W-:Y:S01]  /*4eb0*/  LEA.HI.X R3, R10, UR5, R17, 0x1, P4 ;  /* 0x000000050a037c11 */ /* 0x000fe2000a0f0c11 */
[-C--:B------:R-:W-:Y:S01]  /*4ec0*/  FMUL R29, R29, R0.reuse ;  /* 0x000000001d1d7220 */ /* 0x080fe20000400000 */
[----:B------:R-:W-:Y:S01]  /*4ed0*/  F2FP.F16.F32.PACK_AB R25, RZ, R25 ;  /* 0x00000019ff19723e */ /* 0x000fe200000000ff */
[-C--:B------:R-:W-:Y:S01]  /*4ee0*/  FMUL R30, R30, R0.reuse ;  /* 0x000000001e1e7220 */ /* 0x080fe20000400000 */
[----:B------:R-:W-:Y:S01]  /*4ef0*/  SHF.L.U64.HI R5, R19, 0x1, R18 ;  /* 0x0000000113057819 */ /* 0x000fe20000010212 */
[----:B------:R-:W-:Y:S01]  /*4f00*/  @P2 STG.E.U16 desc[UR12][R2.64], R24 ;  /* 0x0000001802002986 */ /* 0x000fe2000c10150c */
[----:B------:R-:W-:Y:S01]  /*4f10*/  ISETP.GT.AND P2, PT, R12, 0x8, P0 ;  /* 0x000000080c00780c */ /* 0x000fe20000744270 */
[----:B------:R-:W-:Y:S01]  /*4f20*/  FMUL R31, R31, R0 ;  /* 0x000000001f1f7220 */ /* 0x000fe20000400000 */
[----:B------:R-:W-:Y:S01]  /*4f30*/  LEA R4, P5, R19, R2, 0x1 ;  /* 0x0000000213047211 */ /* 0x000fe200078a08ff */
[----:B------:R-:W-:Y:S01]  /*4f40*/  @P1 STG.E.U16 desc[UR12][R2.64+0x2], R25 ;  /* 0x0000021902001986 */ /* 0x000fe2000c10150c */
[----:B------:R-:W-:Y:S01]  /*4f50*/  ISETP.GT.AND P1, PT, R9, 0x8, PT ;  /* 0x000000080900780c */ /* 0x000fe20003f24270 */
[-C--:B------:R-:W-:Y:S01]  /*4f60*/  FMUL R32, R32, R0.reuse ;  /* 0x0000000020207220 */ /* 0x080fe20000400000 */
[C---:B------:R-:W-:Y:S01]  /*4f70*/  ISETP.GT.AND P3, PT, R12.reuse, 0x8, P3 ;  /* 0x000000080c00780c */ /* 0x040fe20001f64270 */
[----:B------:R-:W-:Y:S01]  /*4f80*/  IMAD.X R5, R5, 0x1, R3, P5 ;  /* 0x0000000105057824 */ /* 0x000fe200028e0603 */
[----:B------:R-:W-:Y:S01]  /*4f90*/  ISETP.GT.AND P0, PT, R9, 0x9, PT ;  /* 0x000000090900780c */ /* 0x000fe20003f04270 */
[-C--:B------:R-:W-:Y:S01]  /*4fa0*/  FMUL R33, R33, R0.reuse ;  /* 0x0000000021217220 */ /* 0x080fe20000400000 */
[----:B------:R-:W-:Y:S01]  /*4fb0*/  ISETP.GT.AND P4, PT, R12, RZ, P1 ;  /* 0x000000ff0c00720c */ /* 0x000fe20000f84270 */
[-C--:B------:R-:W-:Y:S01]  /*4fc0*/  FMUL R34, R34, R0.reuse ;  /* 0x0000000022227220 */ /* 0x080fe20000400000 */
[----:B------:R-:W-:Y:S01]  /*4fd0*/  ISETP.GT.AND P5, PT, R12, RZ, P0 ;  /* 0x000000ff0c00720c */ /* 0x000fe200007a4270 */
[----:B------:R-:W-:Y:S01]  /*4fe0*/  FMUL R35, R35, R0 ;  /* 0x0000000023237220 */ /* 0x000fe20000400000 */
[----:B------:R-:W-:Y:S01]  /*4ff0*/  F2FP.F16.F32.PACK_AB R26, RZ, R26 ;  /* 0x0000001aff1a723e */ /* 0x000fe200000000ff */
[-C--:B------:R-:W-:Y:S01]  /*5000*/  FMUL R36, R36, R0.reuse ;  /* 0x0000000024247220 */ /* 0x080fe20000400000 */
[----:B------:R-:W-:Y:S01]  /*5010*/  F2FP.F16.F32.PACK_AB R27, RZ, R27 ;  /* 0x0000001bff1b723e */ /* 0x000fe200000000ff */
[----:B------:R-:W-:Y:S01]  /*5020*/  FMUL R37, R37, R0 ;  /* 0x0000000025257220 */ /* 0x000fe20000400000 */
[----:B------:R-:W-:Y:S01]  /*5030*/  F2FP.F16.F32.PACK_AB R28, RZ, R28 ;  /* 0x0000001cff1c723e */ /* 0x000fe200000000ff */
[----:B------:R-:W-:Y:S01]  /*5040*/  @P2 STG.E.U16 desc[UR12][R4.64], R26 ;  /* 0x0000001a04002986 */ /* 0x000fe2000c10150c */
[----:B------:R-:W-:Y:S01]  /*5050*/  ISETP.GT.AND P1, PT, R12, 0x8, P1 ;  /* 0x000000080c00780c */ /* 0x000fe20000f24270 */
[-C--:B------:R-:W-:Y:S01]  /*5060*/  FMUL R38, R38, R0.reuse ;  /* 0x0000000026267220 */ /* 0x080fe20000400000 */
[----:B------:R-:W-:Y:S01]  /*5070*/  F2FP.F16.F32.PACK_AB R29, RZ, R29 ;  /* 0x0000001dff1d723e */ /* 0x000fe200000000ff */
[----:B------:R-:W-:Y:S01]  /*5080*/  @P3 STG.E.U16 desc[UR12][R4.64+0x2], R27 ;  /* 0x0000021b04003986 */ /* 0x000fe2000c10150c */
[----:B------:R-:W-:Y:S01]  /*5090*/  ISETP.GT.AND P3, PT, R9, 0x10, PT ;  /* 0x000000100900780c */ /* 0x000fe20003f64270 */
[-C--:B------:R-:W-:Y:S01]  /*50a0*/  FMUL R39, R39, R0.reuse ;  /* 0x0000000027277220 */ /* 0x080fe20000400000 */
[----:B------:R-:W-:Y:S01]  /*50b0*/  ISETP.GT.AND P2, PT, R12, 0x8, P0 ;  /* 0x000000080c00780c */ /* 0x000fe20000744270 */
[----:B------:R-:W-:Y:S01]  /*50c0*/  @P4 STG.E.U16 desc[UR12][R2.64+0x10], R28 ;  /* 0x0000101c02004986 */ /* 0x000fe2000c10150c */
[----:B------:R-:W-:Y:S01]  /*50d0*/  ISETP.GT.AND P0, PT, R9, 0x11, PT ;  /* 0x000000110900780c */ /* 0x000fe20003f04270 */
[-C--:B------:R-:W-:Y:S01]  /*50e0*/  FMUL R40, R40, R0.reuse ;  /* 0x0000000028287220 */ /* 0x080fe20000400000 */
[C---:B------:R-:W-:Y:S01]  /*50f0*/  ISETP.GT.AND P4, PT, R12.reuse, RZ, P3 ;  /* 0x000000ff0c00720c */ /* 0x040fe20001f84270 */
[----:B------:R-:W-:Y:S01]  /*5100*/  @P5 STG.E.U16 desc[UR12][R2.64+0x12], R29 ;  /* 0x0000121d02005986 */ /* 0x000fe2000c10150c */
        /* <DEDUP_REMOVED lines=153> */
[----:B------:R-:W-:Y:S01]  /*5aa0*/  FMUL R0, R87, R0 ;  /* 0x0000000057007220 */ /* 0x000fe20000400000 */
[----:B------:R-:W-:Y:S01]  /*5ab0*/  ISETP.GT.AND P2, PT, R12, 0x8, P0 ;  /* 0x000000080c00780c */ /* 0x000fe20000744270 */
[----:B------:R-:W-:Y:S01]  /*5ac0*/  @P4 STG.E.U16 desc[UR12][R2.64+0x90], R60 ;  /* 0x0000903c02004986 */ /* 0x000fe2000c10150c */
[----:B------:R-:W-:-:S02]  /*5ad0*/  ISETP.GT.AND P0, PT, R9, 0x51, PT ;  /* 0x000000510900780c */ /* 0x000fc40003f04270 */
[C---:B------:R-:W-:Y:S01]  /*5ae0*/  ISETP.GT.AND P4, PT, R12.reuse, RZ, P3 ;  /* 0x000000ff0c00720c */ /* 0x040fe20001f84270 */
[----:B------:R-:W-:Y:S01]  /*5af0*/  @P5 STG.E.U16 desc[UR12][R2.64+0x92], R61 ;  /* 0x0000923d02005986 */ /* 0x000fe2000c10150c */
[C---:B------:R-:W-:Y:S02]  /*5b00*/  ISETP.GT.AND P5, PT, R12.reuse, RZ, P0 ;  /* 0x000000ff0c00720c */ /* 0x040fe400007a4270 */
[----:B------:R-:W-:Y:S02]  /*5b10*/  F2FP.F16.F32.PACK_AB R62, RZ, R62 ;  /* 0x0000003eff3e723e */ /* 0x000fe400000000ff */
[----:B------:R-:W-:Y:S02]  /*5b20*/  F2FP.F16.F32.PACK_AB R63, RZ, R63 ;  /* 0x0000003fff3f723e */ /* 0x000fe400000000ff */
[----:B------:R-:W-:Y:S01]  /*5b30*/  F2FP.F16.F32.PACK_AB R64, RZ, R64 ;  /* 0x00000040ff40723e */ /* 0x000fe200000000ff */
[----:B------:R-:W-:Y:S01]  /*5b40*/  @P1 STG.E.U16 desc[UR12][R4.64+0x90], R62 ;  /* 0x0000903e04001986 */ /* 0x000fe2000c10150c */
[----:B------:R-:W-:-:S02]  /*5b50*/  ISETP.GT.AND P1, PT, R12, 0x8, P3 ;  /* 0x000000080c00780c */ /* 0x000fc40001f24270 */
[----:B------:R-:W-:Y:S01]  /*5b60*/  F2FP.F16.F32.PACK_AB R65, RZ, R65 ;  /* 0x00000041ff41723e */ /* 0x000fe200000000ff */
[----:B------:R-:W-:Y:S01]  /*5b70*/  @P2 STG.E.U16 desc[UR12][R4.64+0x92], R63 ;  /* 0x0000923f04002986 */ /* 0x000fe2000c10150c */
[C---:B------:R-:W-:Y:S02]  /*5b80*/  ISETP.GT.AND P2, PT, R9.reuse, 0x58, PT ;  /* 0x000000580900780c */ /* 0x040fe40003f44270 */
[C---:B------:R-:W-:Y:S01]  /*5b90*/  ISETP.GT.AND P0, PT, R12.reuse, 0x8, P0 ;  /* 0x000000080c00780c */ /* 0x040fe20000704270 */
[----:B------:R-:W-:Y:S01]  /*5ba0*/  @P4 STG.E.U16 desc[UR12][R2.64+0xa0], R64 ;  /* 0x0000a04002004986 */ /* 0x000fe2000c10150c */
[----:B------:R-:W-:Y:S02]  /*5bb0*/  ISETP.GT.AND P3, PT, R9, 0x59, PT ;  /* 0x000000590900780c */ /* 0x000fe40003f64270 */
[C---:B------:R-:W-:Y:S01]  /*5bc0*/  ISETP.GT.AND P4, PT, R12.reuse, RZ, P2 ;  /* 0x000000ff0c00720c */ /* 0x040fe20001784270 */
[----:B------:R-:W-:Y:S01]  /*5bd0*/  @P5 STG.E.U16 desc[UR12][R2.64+0xa2], R65 ;  /* 0x0000a24102005986 */ /* 0x000fe2000c10150c */
[----:B------:R-:W-:-:S02]  /*5be0*/  ISETP.GT.AND P5, PT, R12, RZ, P3 ;  /* 0x000000ff0c00720c */ /* 0x000fc40001fa4270 */
[----:B------:R-:W-:Y:S02]  /*5bf0*/  F2FP.F16.F32.PACK_AB R66, RZ, R66 ;  /* 0x00000042ff42723e */ /* 0x000fe400000000ff */
[----:B------:R-:W-:Y:S02]  /*5c00*/  F2FP.F16.F32.PACK_AB R67, RZ, R67 ;  /* 0x00000043ff43723e */ /* 0x000fe400000000ff */
[----:B------:R-:W-:Y:S01]  /*5c10*/  F2FP.F16.F32.PACK_AB R68, RZ, R68 ;  /* 0x00000044ff44723e */ /* 0x000fe200000000ff */
[----:B------:R-:W-:Y:S01]  /*5c20*/  @P1 STG.E.U16 desc[UR12][R4.64+0xa0], R66 ;  /* 0x0000a04204001986 */ /* 0x000fe2000c10150c */
[C---:B------:R-:W-:Y:S02]  /*5c30*/  ISETP.GT.AND P1, PT, R12.reuse, 0x8, P2 ;  /* 0x000000080c00780c */ /* 0x040fe40001724270 */
[----:B------:R-:W-:Y:S01]  /*5c40*/  F2FP.F16.F32.PACK_AB R69, RZ, R69 ;  /* 0x00000045ff45723e */ /* 0x000fe200000000ff */
[----:B------:R-:W-:Y:S01]  /*5c50*/  @P0 STG.E.U16 desc[UR12][R4.64+0xa2], R67 ;  /* 0x0000a24304000986 */ /* 0x000fe2000c10150c */
[----:B------:R-:W-:-:S02]  /*5c60*/  ISETP.GT.AND P2, PT, R12, 0x8, P3 ;  /* 0x000000080c00780c */ /* 0x000fc40001f44270 */
[C---:B------:R-:W-:Y:S01]  /*5c70*/  ISETP.GT.AND P3, PT, R9.reuse, 0x60, PT ;  /* 0x000000600900780c */ /* 0x040fe20003f64270 */
[----:B------:R-:W-:Y:S01]  /*5c80*/  @P4 STG.E.U16 desc[UR12][R2.64+0xb0], R68 ;  /* 0x0000b04402004986 */ /* 0x000fe2000c10150c */
[----:B------:R-:W-:Y:S02]  /*5c90*/  ISETP.GT.AND P0, PT, R9, 0x61, PT ;  /* 0x000000610900780c */ /* 0x000fe40003f04270 */
[C---:B------:R-:W-:Y:S01]  /*5ca0*/  ISETP.GT.AND P4, PT, R12.reuse, RZ, P3 ;  /* 0x000000ff0c00720c */ /* 0x040fe20001f84270 */
[----:B------:R-:W-:Y:S01]  /*5cb0*/  @P5 STG.E.U16 desc[UR12][R2.64+0xb2], R69 ;  /* 0x0000b24502005986 */ /* 0x000fe2000c10150c */
[----:B------:R-:W-:Y:S02]  /*5cc0*/  ISETP.GT.AND P5, PT, R12, RZ, P0 ;  /* 0x000000ff0c00720c */ /* 0x000fe400007a4270 */
[----:B------:R-:W-:Y:S02]  /*5cd0*/  F2FP.F16.F32.PACK_AB R70, RZ, R70 ;  /* 0x00000046ff46723e */ /* 0x000fe400000000ff */
[----:B------:R-:W-:-:S02]  /*5ce0*/  F2FP.F16.F32.PACK_AB R71, RZ, R71 ;  /* 0x00000047ff47723e */ /* 0x000fc400000000ff */
[----:B------:R-:W-:Y:S01]  /*5cf0*/  F2FP.F16.F32.PACK_AB R72, RZ, R72 ;  /* 0x00000048ff48723e */ /* 0x000fe200000000ff */
[----:B------:R-:W-:Y:S01]  /*5d00*/  @P1 STG.E.U16 desc[UR12][R4.64+0xb0], R70 ;  /* 0x0000b04604001986 */ /* 0x000fe2000c10150c */
[----:B------:R-:W-:Y:S02]  /*5d10*/  F2FP.F16.F32.PACK_AB R73, RZ, R73 ;  /* 0x00000049ff49723e */ /* 0x000fe400000000ff */
[C---:B------:R-:W-:Y:S01]  /*5d20*/  ISETP.GT.AND P1, PT, R12.reuse, 0x8, P3 ;  /* 0x000000080c00780c */ /* 0x040fe20001f24270 */
[----:B------:R-:W-:Y:S01]  /*5d30*/  @P2 STG.E.U16 desc[UR12][R4.64+0xb2], R71 ;  /* 0x0000b24704002986 */ /* 0x000fe2000c10150c */
[----:B------:R-:W-:Y:S02]  /*5d40*/  ISETP.GT.AND P0, PT, R12, 0x8, P0 ;  /* 0x000000080c00780c */ /* 0x000fe40000704270 */
[----:B------:R-:W-:Y:S01]  /*5d50*/  F2FP.F16.F32.PACK_AB R74, RZ, R74 ;  /* 0x0000004aff4a723e */ /* 0x000fe200000000ff */
[----:B------:R-:W-:Y:S01]  /*5d60*/  @P4 STG.E.U16 desc[UR12][R2.64+0xc0], R72 ;  /* 0x0000c04802004986 */ /* 0x000fe2000c10150c */
[----:B------:R-:W-:-:S02]  /*5d70*/  ISETP.GT.AND P4, PT, R9, 0x68, PT ;  /* 0x000000680900780c */ /* 0x000fc40003f84270 */
[----:B------:R-:W-:Y:S01]  /*5d80*/  F2FP.F16.F32.PACK_AB R75, RZ, R75 ;  /* 0x0000004bff4b723e */ /* 0x000fe200000000ff */
[----:B------:R-:W-:Y:S01]  /*5d90*/  @P5 STG.E.U16 desc[UR12][R2.64+0xc2], R73 ;  /* 0x0000c24902005986 */ /* 0x000fe2000c10150c */
[----:B------:R-:W-:Y:S02]  /*5da0*/  ISETP.GT.AND P5, PT, R9, 0x69, PT ;  /* 0x000000690900780c */ /* 0x000fe40003fa4270 */
[C---:B------:R-:W-:Y:S01]  /*5db0*/  ISETP.GT.AND P2, PT, R12.reuse, RZ, P4 ;  /* 0x000000ff0c00720c */ /* 0x040fe20002744270 */
[----:B------:R-:W-:Y:S01]  /*5dc0*/  @P1 STG.E.U16 desc[UR12][R4.64+0xc0], R74 ;  /* 0x0000c04a04001986 */ /* 0x000fe2000c10150c */
[----:B------:R-:W-:Y:S02]  /*5dd0*/  ISETP.GT.AND P6, PT, R12, RZ, P5 ;  /* 0x000000ff0c00720c */ /* 0x000fe40002fc4270 */
[----:B------:R-:W-:Y:S01]  /*5de0*/  F2FP.F16.F32.PACK_AB R76, RZ, R76 ;  /* 0x0000004cff4c723e */ /* 0x000fe200000000ff */
[----:B------:R-:W-:Y:S01]  /*5df0*/  @P0 STG.E.U16 desc[UR12][R4.64+0xc2], R75 ;  /* 0x0000c24b04000986 */ /* 0x000fe2000c10150c */
[----:B------:R-:W-:-:S02]  /*5e00*/  F2FP.F16.F32.PACK_AB R77, RZ, R77 ;  /* 0x0000004dff4d723e */ /* 0x000fc400000000ff */
[C---:B------:R-:W-:Y:S02]  /*5e10*/  ISETP.GT.AND P3, PT, R9.reuse, 0x70, PT ;  /* 0x000000700900780c */ /* 0x040fe40003f64270 */
[C---:B------:R-:W-:Y:S02]  /*5e20*/  ISETP.GT.AND P4, PT, R12.reuse, 0x8, P4 ;  /* 0x000000080c00780c */ /* 0x040fe40002784270 */
[----:B------:R-:W-:Y:S01]  /*5e30*/  F2FP.F16.F32.PACK_AB R78, RZ, R78 ;  /* 0x0000004eff4e723e */ /* 0x000fe200000000ff */
[----:B------:R-:W-:Y:S01]  /*5e40*/  @P2 STG.E.U16 desc[UR12][R2.64+0xd0], R76 ;  /* 0x0000d04c02002986 */ /* 0x000fe2000c10150c */
[----:B------:R-:W-:Y:S02]  /*5e50*/  ISETP.GT.AND P2, PT, R9, 0x71, PT ;  /* 0x000000710900780c */ /* 0x000fe40003f44270 */
[----:B------:R-:W-:Y:S01]  /*5e60*/  F2FP.F16.F32.PACK_AB R79, RZ, R79 ;  /* 0x0000004fff4f723e */ /* 0x000fe200000000ff */
[----:B------:R-:W-:Y:S01]  /*5e70*/  @P6 STG.E.U16 desc[UR12][R2.64+0xd2], R77 ;  /* 0x0000d24d02006986 */ /* 0x000fe2000c10150c */
[----:B------:R-:W-:-:S02]  /*5e80*/  ISETP.GT.AND P6, PT, R12, 0x8, P5 ;  /* 0x000000080c00780c */ /* 0x000fc40002fc4270 */
[C---:B------:R-:W-:Y:S02]  /*5e90*/  ISETP.GT.AND P5, PT, R12.reuse, RZ, P3 ;  /* 0x000000ff0c00720c */ /* 0x040fe40001fa4270 */
[----:B------:R-:W-:Y:S01]  /*5ea0*/  F2FP.F16.F32.PACK_AB R80, RZ, R80 ;  /* 0x00000050ff50723e */ /* 0x000fe200000000ff */
[----:B------:R-:W-:Y:S01]  /*5eb0*/  @P4 STG.E.U16 desc[UR12][R4.64+0xd0], R78 ;  /* 0x0000d04e04004986 */ /* 0x000fe2000c10150c */
[C---:B------:R-:W-:Y:S02]  /*5ec0*/  ISETP.GT.AND P1, PT, R9.reuse, 0x78, PT ;  /* 0x000000780900780c */ /* 0x040fe40003f24270 */
[----:B------:R-:W-:Y:S02]  /*5ed0*/  ISETP.GT.AND P0, PT, R9, 0x79, PT ;  /* 0x000000790900780c */ /* 0x000fe40003f04270 */
[C---:B------:R-:W-:Y:S02]  /*5ee0*/  ISETP.GT.AND P4, PT, R12.reuse, RZ, P2 ;  /* 0x000000ff0c00720c */ /* 0x040fe40001784270 */
[C---:B------:R-:W-:Y:S01]  /*5ef0*/  ISETP.GT.AND P3, PT, R12.reuse, 0x8, P3 ;  /* 0x000000080c00780c */ /* 0x040fe20001f64270 */
[----:B------:R-:W-:Y:S01]  /*5f00*/  @P6 STG.E.U16 desc[UR12][R4.64+0xd2], R79 ;  /* 0x0000d24f04006986 */ /* 0x000fe2000c10150c */
[----:B------:R-:W-:-:S02]  /*5f10*/  ISETP.GT.AND P2, PT, R12, 0x8, P2 ;  /* 0x000000080c00780c */ /* 0x000fc40001744270 */
[C---:B------:R-:W-:Y:S01]  /*5f20*/  ISETP.GT.AND P6, PT, R12.reuse, RZ, P0 ;  /* 0x000000ff0c00720c */ /* 0x040fe200007c4270 */
[----:B------:R-:W-:Y:S01]  /*5f30*/  @P5 STG.E.U16 desc[UR12][R2.64+0xe0], R80 ;  /* 0x0000e05002005986 */ /* 0x000fe2000c10150c */
[C---:B------:R-:W-:Y:S02]  /*5f40*/  ISETP.GT.AND P5, PT, R12.reuse, RZ, P1 ;  /* 0x000000ff0c00720c */ /* 0x040fe40000fa4270 */
[C---:B------:R-:W-:Y:S02]  /*5f50*/  ISETP.GT.AND P1, PT, R12.reuse, 0x8, P1 ;  /* 0x000000080c00780c */ /* 0x040fe40000f24270 */
[----:B------:R-:W-:Y:S02]  /*5f60*/  F2FP.F16.F32.PACK_AB R81, RZ, R81 ;  /* 0x00000051ff51723e */ /* 0x000fe400000000ff */
[----:B------:R-:W-:Y:S02]  /*5f70*/  F2FP.F16.F32.PACK_AB R82, RZ, R82 ;  /* 0x00000052ff52723e */ /* 0x000fe400000000ff */
[----:B------:R-:W-:Y:S01]  /*5f80*/  F2FP.F16.F32.PACK_AB R83, RZ, R83 ;  /* 0x00000053ff53723e */ /* 0x000fe200000000ff */
[----:B------:R-:W-:Y:S01]  /*5f90*/  @P4 STG.E.U16 desc[UR12][R2.64+0xe2], R81 ;  /* 0x0000e25102004986 */ /* 0x000fe2000c10150c */
[----:B------:R-:W-:-:S02]  /*5fa0*/  ISETP.GT.AND P0, PT, R12, 0x8, P0 ;  /* 0x000000080c00780c */ /* 0x000fc40000704270 */
[----:B------:R-:W-:Y:S01]  /*5fb0*/  F2FP.F16.F32.PACK_AB R84, RZ, R84 ;  /* 0x00000054ff54723e */ /* 0x000fe200000000ff */
[----:B------:R-:W-:Y:S01]  /*5fc0*/  @P3 STG.E.U16 desc[UR12][R4.64+0xe0], R82 ;  /* 0x0000e05204003986 */ /* 0x000fe2000c10150c */
[----:B------:R-:W-:Y:S02]  /*5fd0*/  F2FP.F16.F32.PACK_AB R85, RZ, R85 ;  /* 0x00000055ff55723e */ /* 0x000fe400000000ff */
[----:B------:R-:W-:Y:S01]  /*5fe0*/  F2FP.F16.F32.PACK_AB R86, RZ, R86 ;  /* 0x00000056ff56723e */ /* 0x000fe200000000ff */
[----:B------:R-:W-:Y:S04]  /*5ff0*/  @P2 STG.E.U16 desc[UR12][R4.64+0xe2], R83 ;  /* 0x0000e25304002986 */ /* 0x000fe8000c10150c */
[----:B------:R-:W-:Y:S04]  /*6000*/  @P5 STG.E.U16 desc[UR12][R2.64+0xf0], R84 ;  /* 0x0000f05402005986 */ /* 0x000fe8000c10150c */
[----:B------:R0:W-:Y:S02]  /*6010*/  @P6 STG.E.U16 desc[UR12][R2.64+0xf2], R85 ;  /* 0x0000f25502006986 */ /* 0x0001e4000c10150c */
[----:B0-----:R-:W-:-:S02]  /*6020*/  @P1 IMAD.MOV.U32 R2, RZ, RZ, R4 ;  /* 0x000000ffff021224 */ /* 0x001fc400078e0004 */
[----:B------:R-:W-:-:S05]  /*6030*/  @P1 IMAD.MOV.U32 R3, RZ, RZ, R5 ;  /* 0x000000ffff031224 */ /* 0x000fca00078e0005 */
[----:B------:R0:W-:Y:S01]  /*6040*/  @P1 STG.E.U16 desc[UR12][R2.64+0xf0], R86 ;  /* 0x0000f05602001986 */ /* 0x0001e2000c10150c */
[----:B------:R-:W-:Y:S05]  /*6050*/  @!P0 EXIT ;  /* 0x000000000000894d */ /* 0x000fea0003800000 */
[----:B------:R-:W-:-:S05]  /*6060*/  F2FP.F16.F32.PACK_AB R0, RZ, R0 ;  /* 0x00000000ff00723e */ /* 0x000fca00000000ff */
[----:B------:R-:W-:Y:S01]  /*6070*/  STG.E.U16 desc[UR12][R4.64+0xf2], R0 ;  /* 0x0000f20004007986 */ /* 0x000fe2000c10150c */
[----:B------:R-:W-:Y:S05]  /*6080*/  EXIT ;  /* 0x000000000000794d */ /* 0x000fea0003800000 */
.L_x_14:
[----:B------:R-:W-:-:S13]  /*6090*/  ISETP.NE.AND P0, PT, R9, RZ, PT ;  /* 0x000000ff0900720c */ /* 0x000fda0003f05270 */
[----:B------:R-:W-:Y:S05]  /*60a0*/  @P0 EXIT ;  /* 0x000000000000094d */ /* 0x000fea0003800000 */
[----:B------:R-:W-:-:S13]  /*60b0*/  ELECT P0, URZ, PT ;  /* 0x00000000003f782f */ /* 0x000fda0003800000 */
[----:B------:R-:W-:Y:S05]  /*60c0*/  @!P0 BRA `(.L_x_153) ;  /* 0x0000000400d08947 */ /* 0x000fea0003800000 */
[----:B------:R-:W-:-:S13]  /*60d0*/  ISETP.GE.AND P0, PT, R11, 0x1, PT ;  /* 0x000000010b00780c */ /* 0x000fda0003f06270 */
[----:B------:R-:W-:Y:S05]  /*60e0*/  @!P0 BRA `(.L_x_153) ;  /* 0x0000000400c88947 */ /* 0x000fea0003800000 */
[----:B------:R-:W2:Y:S01]  /*60f0*/  S2R R2, SR_CgaCtaId ;  /* 0x0000000000027919 */ /* 0x000ea20000008800 */
[----:B---3-5:R-:W0:Y:S01]  /*6100*/  LDC.64 R4, c[0x0][0x4d8] ;  /* 0x00013600ff047b82 */ /* 0x028e220000000a00 */
[----:B------:R-:W-:Y:S01]  /*6110*/  LOP3.LUT P0, RZ, R14, 0x1f, RZ, 0xc0, !PT ;  /* 0x0000001f0eff7812 */ /* 0x000fe2000780c0ff */
[----:B------:R-:W-:Y:S01]  /*6120*/  IMAD.SHL.U32 R12, R6, 0x80, RZ ;  /* 0x00000080060c7824 */ /* 0x000fe200078e00ff */
[----:B------:R-:W-:Y:S01]  /*6130*/  ULDC.64 UR4, c[0x0][0x4b0] ;  /* 0x00012c0000047ab9 */ /* 0x000fe20000000a00 */
[C---:B------:R-:W-:Y:S01]  /*6140*/  ISETP.NE.AND P2, PT, R17.reuse, RZ, PT ;  /* 0x000000ff1100720c */ /* 0x040fe20003f45270 */
[----:B------:R-:W-:Y:S01]  /*6150*/  IMAD.SHL.U32 R16, R16, 0x40, RZ ;  /* 0x0000004010107824 */ /* 0x000fe200078e00ff */
[----:B------:R-:W-:Y:S01]  /*6160*/  ISETP.NE.OR P0, PT, R17, RZ, !P0 ;  /* 0x000000ff1100720c */ /* 0x000fe20004705670 */
[----:B------:R-:W-:Y:S01]  /*6170*/  IMAD.MOV.U32 R6, RZ, RZ, R7 ;  /* 0x000000ffff067224 */ /* 0x000fe200078e0007 */
[----:B------:R-:W-:Y:S01]  /*6180*/  LOP3.LUT R13, R3, 0x2, RZ, 0xfc, !PT ;  /* 0x00000002030d7812 */ /* 0x000fe200078efcff */
[----:B------:R-:W-:-:S02]  /*6190*/  IMAD.MOV.U32 R17, RZ, RZ, RZ ;  /* 0x000000ffff117224 */ /* 0x000fc400078e00ff */
[----:B------:R-:W-:Y:S02]  /*61a0*/  VIADD R18, R12, 0x40 ;  /* 0x000000400c127836 */ /* 0x000fe40000000000 */
[----:B0-----:R-:W-:Y:S02]  /*61b0*/  IMAD R15, R15, UR4, R4 ;  /* 0x000000040f0f7c24 */ /* 0x001fe4000f8e0204 */
[----:B------:R-:W-:Y:S02]  /*61c0*/  IMAD R10, R8, UR5, R5 ;  /* 0x00000005080a7c24 */ /* 0x000fe4000f8e0205 */
[----:B------:R-:W-:Y:S02]  /*61d0*/  IMAD.MOV.U32 R4, RZ, RZ, 0x1 ;  /* 0x00000001ff047424 */ /* 0x000fe400078e00ff */
[----:B------:R-:W-:Y:S02]  /*61e0*/  IMAD.MOV.U32 R5, RZ, RZ, RZ ;  /* 0x000000ffff057224 */ /* 0x000fe400078e00ff */
[----:B--2---:R-:W-:-:S02]  /*61f0*/  IMAD.SHL.U32 R0, R2, 0x800, RZ ;  /* 0x0000080002007824 */ /* 0x004fc400078e00ff */
[----:B------:R-:W-:-:S07]  /*6200*/  IMAD.SHL.U32 R2, R2, 0x20, RZ ;  /* 0x0000002002027824 */ /* 0x000fce00078e00ff */
.L_x_157:
[----:B------:R-:W0:Y:S01]  /*6210*/  S2R R9, SR_CgaCtaId ;  /* 0x0000000000097919 */ /* 0x000e220000008800 */
[----:B------:R-:W-:-:S04]  /*6220*/  MOV R8, 0x400 ;  /* 0x0000040000087802 */ /* 0x000fc80000000f00 */
[----:B0-----:R-:W-:Y:S02]  /*6230*/  LEA R14, R9, R8, 0x18 ;  /* 0x00000008090e7211 */ /* 0x001fe400078ec0ff */
[----:B------:R-:W-:-:S03]  /*6240*/  SHF.L.U32 R8, R4, 0x1f, RZ ;  /* 0x0000001f04087819 */ /* 0x000fc600000006ff */
[----:B------:R-:W-:-:S07]  /*6250*/  IMAD R11, R5, 0x8, R14 ;  /* 0x00000008050b7824 */ /* 0x000fce00078e020e */
.L_x_154:
[----:B0-----:R0:W1:Y:S02]  /*6260*/  SYNCS.PHASECHK.TRANS64.TRYWAIT P1, [R11+URZ+0x36048], R8 ;  /* 0x036048080b0075a7 */ /* 0x001064000802017f */
[----:B-1----:R-:W-:Y:S05]  /*6270*/  @!P1 NANOSLEEP.SYNCS 0x989680 ;  /* 0x009896800000995d */ /* 0x002fea0003900000 */
[----:B------:R-:W1:Y:S02]  /*6280*/  @!P1 SYNCS.PHASECHK.TRANS64 P1, [R11+URZ+0x36048], R8 ;  /* 0x036048080b0095a7 */ /* 0x000e64000802007f */
[----:B-1----:R-:W-:Y:S05]  /*6290*/  @!P1 BRA `(.L_x_154) ;  /* 0xfffffffc00f09947 */ /* 0x002fea000383ffff */
[----:B0-----:R-:W0:Y:S02]  /*62a0*/  @!P2 LDC R8, c[0x0][0x500] ;  /* 0x00014000ff08ab82 */ /* 0x001e240000000800 */
[----:B0-----:R0:W-:Y:S02]  /*62b0*/  @!P2 SYNCS.ARRIVE.TRANS64 RZ, [R11+URZ+0x36000], R8 ;  /* 0x036000080bffa9a7 */ /* 0x0011e4000800003f */
[----:B0-----:R-:W-:-:S04]  /*62c0*/  PRMT R8, R13, 0x9910, RZ ;  /* 0x000099100d087816 */ /* 0x001fc800000000ff */
[----:B------:R-:W-:-:S13]  /*62d0*/  ISETP.NE.AND P1, PT, R8, 0x2, PT ;  /* 0x000000020800780c */ /* 0x000fda0003f25270 */
[----:B------:R-:W-:Y:S05]  /*62e0*/  @P1 BRA `(.L_x_155) ;  /* 0x0000000000041947 */ /* 0x000fea0003800000 */
[----:B------:R-:W-:Y:S01]  /*62f0*/  BPT.TRAP 0x1 ;  /* 0x000000040000795c */ /* 0x000fe20000300000 */
.L_x_155:
[----:B------:R-:W-:Y:S05]  /*6300*/  @P0 BRA `(.L_x_156) ;  /* 0x0000000000040947 */ /* 0x000fea0003800000 */
[----:B------:R-:W-:Y:S01]  /*6310*/  BPT.TRAP 0x1 ;  /* 0x000000040000795c */ /* 0x000fe20000300000 */
.L_x_156:
[----:B------:R-:W-:Y:S01]  /*6320*/  R2UR UR7, R17 ;  /* 0x00000000110772ca */ /* 0x000fe200000e0000 */
[----:B------:R-:W-:Y:S01]  /*6330*/  ULDC UR6, c[0x0][0x48c] ;  /* 0x0001230000067ab9 */ /* 0x000fe20000000800 */
[----:B------:R-:W-:Y:S01]  /*6340*/  R2UR UR18, R2 ;  /* 0x00000000021272ca */ /* 0x000fe200000e0000 */
[----:B------:R-:W-:Y:S01]  /*6350*/  UISETP.NE.AND UP1, UPT, UR6, 0x1, UPT ;  /* 0x000000010600788c */ /* 0x000fe2000bf25270 */
[----:B------:R-:W-:Y:S01]  /*6360*/  IMAD.SHL.U32 R9, R5, 0x2000, RZ ;  /* 0x0000200005097824 */ /* 0x000fe200078e00ff */
[----:B------:R-:W-:Y:S01]  /*6370*/  ULDC UR30, c[0x0][0x498] ;  /* 0x00012600001e7ab9 */ /* 0x000fe20000000800 */
[----:B------:R-:W-:Y:S01]  /*6380*/  ULDC.64 UR32, c[0x0][0x198] ;  /* 0x0000660000207ab9 */ /* 0x000fe20000000a00 */
[----:B------:R-:W-:Y:S01]  /*6390*/  UISETP.NE.AND UP0, UPT, UR30, 0x1, UPT ;  /* 0x000000011e00788c */ /* 0x000fe2000bf05270 */
[----:B------:R-:W-:Y:S01]  /*63a0*/  ISETP.GT.AND P3, PT, R6, 0x1, PT ;  /* 0x000000010600780c */ /* 0x000fe20003f64270 */
[----:B------:R-:W-:Y:S01]  /*63b0*/  ULDC.64 UR22, c[0x0][0x4b8] ;  /* 0x00012e0000167ab9 */ /* 0x000fe20000000a00 */
[----:B------:R-:W-:Y:S01]  /*63c0*/  LOP3.LUT R8, R9, 0x800, R0, 0xf8, !PT ;  /* 0x0000080009087812 */ /* 0x000fe200078ef800 */
[----:B------:R-:W-:Y:S01]  /*63d0*/  IMAD.IADD R9, R14, 0x1, R9 ;  /* 0x000000010e097824 */ /* 0x000fe200078e0209 */
[----:B------:R-:W-:Y:S01]  /*63e0*/  ULDC.64 UR24, c[0x0][0x4d0] ;  /* 0x0001340000187ab9 */ /* 0x000fe20000000a00 */
[----:B------:R-:W-:Y:S01]  /*63f0*/  USHF.L.U32 UR7, UR7, 0x6, URZ ;  /* 0x0000000607077899 */ /* 0x000fe2000800063f */
[----:B------:R-:W-:Y:S01]  /*6400*/  VIADD R5, R5, 0x1 ;  /* 0x0000000105057836 */ /* 0x000fe20000000000 */
[----:B------:R-:W-:Y:S01]  /*6410*/  @UP1 ULDC.64 UR10, c[0x0][0x490] ;  /* 0x00012400000a1ab9 */ /* 0x000fe20000000a00 */
[----:B------:R-:W-:Y:S01]  /*6420*/  IMAD R8, R8, 0x2, R14 ;  /* 0x0000000208087824 */ /* 0x000fe200078e020e */
[----:B------:R-:W-:Y:S01]  /*6430*/  ULOP3.LUT UR18, UR7, 0x20, UR18, 0xf8, !UPT ;  /* 0x0000002007127892 */ /* 0x000fe2000f8ef812 */
[----:B------:R-:W-:Y:S01]  /*6440*/  VIADD R6, R6, 0xffffffff ;  /* 0xffffffff06067836 */ /* 0x000fe20000000000 */
[----:B------:R-:W-:Y:S01]  /*6450*/  @UP1 ULDC.64 UR14, c[0x0][0x490] ;  /* 0x00012400000e1ab9 */ /* 0x000fe20000000a00 */
[----:B------:R-:W-:Y:S01]  /*6460*/  @UP0 ULDC UR28, c[0x0][0x49c] ;  /* 0x00012700001c0ab9 */ /* 0x000fe20000000800 */
[----:B------:R-:W-:Y:S01]  /*6470*/  UIMAD.WIDE.U32 UR4, UR18, UR10, URZ ;  /* 0x0000000a120472a5 */ /* 0x000fe2000f8e003f */
[----:B------:R-:W-:Y:S01]  /*6480*/  R2UR UR10, R11 ;  /* 0x000000000b0a72ca */ /* 0x000fe200000e0000 */
[----:B------:R-:W-:Y:S01]  /*6490*/  UIMAD.WIDE.U32 UR8, UR18, UR14, URZ ;  /* 0x0000000e120872a5 */ /* 0x000fe2000f8e003f */
[----:B------:R-:W-:Y:S01]  /*64a0*/  PRMT R11, R15, 0x40, R10 ;  /* 0x000000400f0b7816 */ /* 0x000fe2000000000a */
[----:B------:R-:W-:Y:S01]  /*64b0*/  UMOV UR17, UR18 ;  /* 0x0000001200117c82 */ /* 0x000fe20008000000 */
[----:B------:R-:W-:Y:S01]  /*64c0*/  UMOV UR12, UR18 ;  /* 0x00000012000c7c82 */ /* 0x000fe20008000000 */
[----:B------:R-:W-:Y:S01]  /*64d0*/  @UP1 USHF.R.U32.HI UR17, URZ, UR15, UR9 ;  /* 0x0000000f3f111299 */ /* 0x000fe20008011609 */
[----:B------:R-:W-:Y:S01]  /*64e0*/  R2UR UR4, R8 ;  /* 0x00000000080472ca */ /* 0x000fe200000e0000 */
[----:B------:R-:W-:Y:S01]  /*64f0*/  @UP1 USHF.R.U32.HI UR12, URZ, UR11, UR5 ;  /* 0x0000000b3f0c1299 */ /* 0x000fe20008011605 */
[----:B------:R-:W-:Y:S01]  /*6500*/  IMAD.MOV.U32 R8, RZ, RZ, 0x3 ;  /* 0x00000003ff087424 */ /* 0x000fe200078e00ff */
[----:B------:R-:W-:Y:S01]  /*6510*/  UIMAD.WIDE.U32 UR28, UR17, UR28, URZ ;  /* 0x0000001c111c72a5 */ /* 0x000fe2000f8e003f */
[----:B------:R-:W-:Y:S01]  /*6520*/  R2UR UR34, R11 ;  /* 0x000000000b2272ca */ /* 0x000fe200000e0000 */
[----:B------:R-:W-:Y:S01]  /*6530*/  UIADD3 UR19, -UR12, URZ, URZ ;  /* 0x0000003f0c137290 */ /* 0x000fe2000fffe13f */
[----:B------:R-:W-:Y:S01]  /*6540*/  ISETP.NE.AND P1, PT, R5, 0x9, PT ;  /* 0x000000090500780c */ /* 0x000fe20003f25270 */
[----:B------:R-:W-:Y:S01]  /*6550*/  UIADD3 UR5, UR10, 0x36000, URZ ;  /* 0x000360000a057890 */ /* 0x000fe2000fffe03f */
[----:B------:R-:W-:Y:S01]  /*6560*/  R2UR UR35, R8 ;  /* 0x00000000082372ca */ /* 0x000fe200000e0000 */
[----:B------:R-:W-:Y:S01]  /*6570*/  UIMAD UR19, UR6, UR19, UR18 ;  /* 0x00000013061372a4 */ /* 0x000fe2000f8e0212 */
[----:B------:R-:W-:Y:S01]  /*6580*/  VIADD R17, R17, 0x1 ;  /* 0x0000000111117836 */ /* 0x000fe20000000000 */
[----:B------:R-:W-:Y:S01]  /*6590*/  @UP0 ULDC UR10, c[0x0][0x49c] ;  /* 0x00012700000a0ab9 */ /* 0x000fe20000000800 */
[----:B------:R-:W-:Y:S01]  /*65a0*/  UIADD3 UR26, UP1, UR32, 0xf0, URZ ;  /* 0x000000f0201a7890 */ /* 0x000fe2000ff3e03f */
[----:B------:R-:W-:Y:S01]  /*65b0*/  SEL R5, R5, RZ, P1 ;  /* 0x000000ff05057207 */ /* 0x000fe20000800000 */
[----:B------:R-:W-:-:S02]  /*65c0*/  UIADD3 UR16, UR4, 0x12000, URZ ;  /* 0x0001200004107890 */ /* 0x000fc4000fffe03f */
[----:B------:R-:W-:Y:S02]  /*65d0*/  UIADD3 UR8, UR4, 0x14000, URZ ;  /* 0x0001400004087890 */ /* 0x000fe4000fffe03f */
[----:B------:R-:W-:Y:S02]  /*65e0*/  UIADD3 UR4, -UR17, URZ, URZ ;  /* 0x0000003f11047290 */ /* 0x000fe4000fffe13f */
[----:B------:R-:W-:Y:S02]  /*65f0*/  UIMAD.WIDE.U32 UR10, UR12, UR10, URZ ;  /* 0x0000000a0c0a72a5 */ /* 0x000fe4000f8e003f */
[----:B------:R-:W-:Y:S01]  /*6600*/  UIMAD UR31, UR6, UR4, UR18 ;  /* 0x00000004061f72a4 */ /* 0x000fe2000f8e0212 */
[----:B------:R-:W-:Y:S01]  /*6610*/  R2UR UR6, R16 ;  /* 0x00000000100672ca */ /* 0x000fe200000e0000 */
[----:B------:R-:W-:Y:S01]  /*6620*/  @UP0 ULDC UR9, c[0x0][0x4a0] ;  /* 0x0001280000090ab9 */ /* 0x000fe20000000800 */
[----:B------:R-:W-:Y:S01]  /*6630*/  R2UR UR4, R9 ;  /* 0x00000000090472ca */ /* 0x000fe200000e0000 */
[----:B------:R-:W-:Y:S01]  /*6640*/  @UP0 ULDC UR20, c[0x0][0x4a0] ;  /* 0x0001280000140ab9 */ /* 0x000fe20000000800 */
[----:B------:R-:W-:Y:S01]  /*6650*/  UMOV UR21, UR12 ;  /* 0x0000000c00157c82 */ /* 0x000fe20008000000 */
[----:B------:R-:W-:Y:S01]  /*6660*/  UMOV UR13, UR17 ;  /* 0x00000011000d7c82 */ /* 0x000fe20008000000 */
[----:B------:R-:W-:Y:S01]  /*6670*/  @UP0 USHF.R.U32.HI UR21, URZ, UR9, UR11 ;  /* 0x000000093f150299 */ /* 0x000fe2000801160b */
[----:B------:R-:W-:Y:S01]  /*6680*/  R2UR UR18, R12 ;  /* 0x000000000c1272ca */ /* 0x000fe200000e0000 */
[----:B------:R-:W-:Y:S01]  /*6690*/  @UP0 USHF.R.U32.HI UR13, URZ, UR20, UR29 ;  /* 0x000000143f0d0299 */ /* 0x000fe2000801161d */
[----:B------:R-:W-:Y:S01]  /*66a0*/  R2UR UR10, R18 ;  /* 0x00000000120a72ca */ /* 0x000fe200000e0000 */
[----:B------:R-:W-:Y:S01]  /*66b0*/  UIADD3.X UR27, URZ, UR33, URZ, UP1, !UPT ;  /* 0x000000213f1b7290 */ /* 0x000fe20008ffe43f */
[----:B------:R-:W-:Y:S01]  /*66c0*/  SEL R9, RZ, 0x1, P1 ;  /* 0x00000001ff097807 */ /* 0x000fe20000800000 */
[----:B------:R-:W-:-:S02]  /*66d0*/  UIADD3 UR20, -UR21, URZ, URZ ;  /* 0x0000003f15147290 */ /* 0x000fc4000fffe13f */
[----:B------:R-:W-:Y:S01]  /*66e0*/  UIADD3 UR9, -UR13, URZ, URZ ;  /* 0x0000003f0d097290 */ /* 0x000fe2000fffe13f */
[----:B------:R-:W-:Y:S01]  /*66f0*/  LOP3.LUT R4, R4, R9, RZ, 0x3c, !PT ;  /* 0x0000000904047212 */ /* 0x000fe200078e3cff */
[----:B------:R-:W-:Y:S02]  /*6700*/  UIADD3 UR32, UP2, UR32, 0x1f0, URZ ;  /* 0x000001f020207890 */ /* 0x000fe4000ff5e03f */
[----:B------:R-:W-:Y:S01]  /*6710*/  UIMAD UR20, UR30, UR20, UR12 ;  /* 0x000000141e1472a4 */ /* 0x000fe2000f8e020c */
[----:B------:R-:W-:Y:S01]  /*6720*/  UMOV UR14, 0x0 ;  /* 0x00000000000e7882 */ /* 0x000fe20000000000 */
[----:B------:R-:W-:Y:S01]  /*6730*/  UMOV UR15, 0x10000000 ;  /* 0x10000000000f7882 */ /* 0x000fe20000000000 */
[----:B------:R-:W-:Y:S01]  /*6740*/  UIMAD UR12, UR30, UR9, UR17 ;  /* 0x000000091e0c72a4 */ /* 0x000fe2000f8e0211 */
[----:B------:R0:W-:Y:S01]  /*6750*/  UTMALDG.2D [UR4], [UR26], desc[UR14] ;  /* 0x00000e041a0075b4 */ /* 0x0001e20008009000 */
[----:B------:R-:W-:Y:S02]  /*6760*/  UIMAD UR19, UR19, UR22, UR24 ;  /* 0x00000016131372a4 */ /* 0x000fe4000f8e0218 */
[----:B------:R-:W-:-:S02]  /*6770*/  UIMAD UR20, UR20, UR23, UR25 ;  /* 0x00000017141472a4 */ /* 0x000fc4000f8e0219 */
[----:B------:R-:W-:Y:S02]  /*6780*/  UIADD3.X UR33, URZ, UR33, URZ, UP2, !UPT ;  /* 0x000000213f217290 */ /* 0x000fe400097fe43f */
[----:B------:R-:W-:Y:S02]  /*6790*/  UIMAD UR11, UR31, UR22, UR24 ;  /* 0x000000161f0b72a4 */ /* 0x000fe4000f8e0218 */
[----:B------:R-:W-:Y:S01]  /*67a0*/  UIMAD UR12, UR12, UR23, UR25 ;  /* 0x000000170c0c72a4 */ /* 0x000fe2000f8e0219 */
[----:B------:R-:W-:Y:S01]  /*67b0*/  UMOV UR17, UR5 ;  /* 0x0000000500117c82 */ /* 0x000fe20008000000 */
[----:B------:R-:W-:Y:S01]  /*67c0*/  UMOV UR9, UR5 ;  /* 0x0000000500097c82 */ /* 0x000fe20008000000 */
[----:B0-----:R-:W-:-:S09]  /*67d0*/  UPRMT UR4, UR34, 0x5410, UR35 ;  /* 0x0000541022047896 */ /* 0x001fd20008000023 */
[----:B------:R0:W-:Y:S01]  /*67e0*/  UTMALDG.4D.IM2COL.MULTICAST [UR16], [UR32], UR4 ;  /* 0x00000010200073b4 */ /* 0x0001e20008058804 */
[----:B------:R0:W-:Y:S02]  /*67f0*/  UTMALDG.4D.IM2COL.MULTICAST [UR8], [UR32], UR4 ;  /* 0x00000008200073b4 */ /* 0x0001e40008058804 */
[----:B0-----:R-:W-:Y:S05]  /*6800*/  @P3 BRA `(.L_x_157) ;  /* 0xfffffff800803947 */ /* 0x001fea000383ffff */
.L_x_153:
[----:B------:R-:W-:Y:S01]  /*6810*/  ISETP.GE.U32.AND P2, PT, R7, 0x9, PT ;  /* 0x000000090700780c */ /* 0x000fe20003f46070 */
[----:B------:R-:W-:Y:S05]  /*6820*/  WARPSYNC.ALL ;  /* 0x0000000000007948 */ /* 0x000fea0003800000 */
[----:B------:R-:W-:-:S07]  /*6830*/  ELECT P1, URZ, PT ;  /* 0x00000000003f782f */ /* 0x000fce0003820000 */
[----:B---3-5:R-:W-:-:S05]  /*6840*/  @P2 IMAD.WIDE.U32 R4, R7, 0x38e38e39, RZ ;  /* 0x38e38e3907042825 */ /* 0x028fca00078e00ff */
[----:B--2---:R-:W-:-:S04]  /*6850*/  @P2 SHF.R.U32.HI R0, RZ, 0x1, R5 ;  /* 0x00000001ff002819 */ /* 0x004fc80000011605 */
[----:B------:R-:W-:-:S04]  /*6860*/  @P2 LOP3.LUT R0, R0, 0x1, RZ, 0xc0, !PT ;  /* 0x0000000100002812 */ /* 0x000fc800078ec0ff */
[----:B------:R-:W-:Y:S01]  /*6870*/  @P2 ISETP.NE.U32.AND P0, PT, R0, 0x1, PT ;  /* 0x000000010000280c */ /* 0x000fe20003f05070 */
[----:B------:R-:W-:-:S12]  /*6880*/  @!P1 EXIT ;  /* 0x000000000000994d */ /* 0x000fd80003800000 */
[----:B------:R-:W-:Y:S01]  /*6890*/  LOP3.LUT R3, R3, 0x2, RZ, 0xfc, !PT ;  /* 0x0000000203037812 */ /* 0x000fe200078efcff */
[----:B------:R-:W-:Y:S01]  /*68a0*/  IMAD.MOV.U32 R0, RZ, RZ, 0x1 ;  /* 0x00000001ff007424 */ /* 0x000fe200078e00ff */
[----:B------:R-:W-:Y:S02]  /*68b0*/  @P2 ISETP.NE.U32.AND.EX P0, PT, RZ, RZ, PT, P0 ;  /* 0x000000ffff00220c */ /* 0x000fe40003f05100 */
[----:B------:R-:W-:Y:S02]  /*68c0*/  ISETP.NE.AND P1, PT, R3, 0x3, PT ;  /* 0x000000030300780c */ /* 0x000fe40003f25270 */
[----:B------:R-:W-:-:S11]  /*68d0*/  @P2 SEL R0, RZ, 0x1, !P0 ;  /* 0x00000001ff002807 */ /* 0x000fd60004000000 */
[----:B------:R-:W-:Y:S05]  /*68e0*/  @!P1 BRA `(.L_x_158) ;  /* 0x0000000000049947 */ /* 0x000fea0003800000 */
[----:B------:R-:W-:Y:S01]  /*68f0*/  BPT.TRAP 0x1 ;  /* 0x000000040000795c */ /* 0x000fe20000300000 */
.L_x_158:
[----:B------:R-:W0:Y:S01]  /*6900*/  S2R R5, SR_CgaCtaId ;  /* 0x0000000000057919 */ /* 0x000e220000008800 */
[----:B------:R-:W-:Y:S01]  /*6910*/  IMAD.WIDE.U32 R2, R7, 0x38e38e39, RZ ;  /* 0x38e38e3907027825 */ /* 0x000fe200078e00ff */
[----:B------:R-:W-:-:S04]  /*6920*/  MOV R4, 0x400 ;  /* 0x0000040000047802 */ /* 0x000fc80000000f00 */
[----:B------:R-:W-:-:S05]  /*6930*/  SHF.R.U32.HI R2, RZ, 0x1, R3 ;  /* 0x00000001ff027819 */ /* 0x000fca0000011603 */
[----:B------:R-:W-:Y:S01]  /*6940*/  IMAD R7, R2, -0x9, R7 ;  /* 0xfffffff702077824 */ /* 0x000fe200078e0207 */
[----:B0-----:R-:W-:-:S05]  /*6950*/  LEA R4, R5, R4, 0x18 ;  /* 0x0000000405047211 */ /* 0x001fca00078ec0ff */
[----:B------:R-:W-:Y:S01]  /*6960*/  VIADD R2, R4, 0x36048 ;  /* 0x0003604804027836 */ /* 0x000fe20000000000 */
[----:B------:R-:W-:-:S03]  /*6970*/  SHF.L.U32 R4, R0, 0x1f, RZ ;  /* 0x0000001f00047819 */ /* 0x000fc600000006ff */
[----:B------:R-:W-:-:S07]  /*6980*/  IMAD R3, R7, 0x8, R2 ;  /* 0x0000000807037824 */ /* 0x000fce00078e0202 */
.L_x_159:
[----:B0-----:R0:W1:Y:S02]  /*6990*/  SYNCS.PHASECHK.TRANS64.TRYWAIT P0, [R3+URZ], R4 ;  /* 0x00000004030075a7 */ /* 0x001064000800017f */
[----:B-1----:R-:W-:Y:S05]  /*69a0*/  @!P0 NANOSLEEP.SYNCS 0x989680 ;  /* 0x009896800000895d */ /* 0x002fea0003900000 */
[----:B------:R-:W1:Y:S02]  /*69b0*/  @!P0 SYNCS.PHASECHK.TRANS64 P0, [R3+URZ], R4 ;  /* 0x00000004030085a7 */ /* 0x000e64000800007f */
[----:B-1----:R-:W-:Y:S05]  /*69c0*/  @!P0 BRA `(.L_x_159) ;  /* 0xfffffffc00f08947 */ /* 0x002fea000383ffff */
[----:B------:R-:W-:-:S05]  /*69d0*/  VIADD R7, R7, 0x1 ;  /* 0x0000000107077836 */ /* 0x000fca0000000000 */
[----:B------:R-:W-:-:S04]  /*69e0*/  ISETP.NE.AND P0, PT, R7, 0x9, PT ;  /* 0x000000090700780c */ /* 0x000fc80003f05270 */
[----:B0-----:R-:W-:Y:S02]  /*69f0*/  SEL R3, RZ, 0x1, P0 ;  /* 0x00000001ff037807 */ /* 0x001fe40000000000 */
[----:B------:R-:W-:Y:S02]  /*6a00*/  SEL R7, R7, RZ, P0 ;  /* 0x000000ff07077207 */ /* 0x000fe40000000000 */
[----:B------:R-:W-:-:S03]  /*6a10*/  LOP3.LUT R5, R0, R3, RZ, 0x3c, !PT ;  /* 0x0000000300057212 */ /* 0x000fc600078e3cff */
[----:B------:R-:W-:Y:S01]  /*6a20*/  IMAD R0, R7, 0x8, R2 ;  /* 0x0000000807007824 */ /* 0x000fe200078e0202 */
[----:B------:R-:W-:-:S07]  /*6a30*/  SHF.L.U32 R3, R5, 0x1f, RZ ;  /* 0x0000001f05037819 */ /* 0x000fce00000006ff */
.L_x_160:
        /* <DEDUP_REMOVED lines=11> */
.L_x_161:
        /* <DEDUP_REMOVED lines=11> */
.L_x_162:
        /* <DEDUP_REMOVED lines=11> */
.L_x_163:
        /* <DEDUP_REMOVED lines=11> */
.L_x_164:
        /* <DEDUP_REMOVED lines=11> */
.L_x_165:
        /* <DEDUP_REMOVED lines=11> */
.L_x_166:
        /* <DEDUP_REMOVED lines=11> */
.L_x_167:
[----:B0-----:R0:W1:Y:S02]  /*6f10*/  SYNCS.PHASECHK.TRANS64.TRYWAIT P0, [R7+URZ], R0 ;  /* 0x00000000070075a7 */ /* 0x001064000800017f */
[----:B-1----:R-:W-:Y:S05]  /*6f20*/  @!P0 NANOSLEEP.SYNCS 0x989680 ;  /* 0x009896800000895d */ /* 0x002fea0003900000 */
[----:B------:R-:W1:Y:S02]  /*6f30*/  @!P0 SYNCS.PHASECHK.TRANS64 P0, [R7+URZ], R0 ;  /* 0x00000000070085a7 */ /* 0x000e64000800007f */
[----:B-1----:R-:W-:Y:S05]  /*6f40*/  @P0 EXIT ;  /* 0x000000000000094d */ /* 0x002fea0003800000 */
[----:B------:R-:W-:Y:S05]  /*6f50*/  BRA `(.L_x_167) ;  /* 0xfffffffc00ec7947 */ /* 0x000fea000383ffff */
.L_x_168:
[----:B------:R-:W-:-:S00]  /*6f60*/  BRA `(.L_x_168) ;  /* 0xfffffffc00fc7947 */ /* 0x000fc0000383ffff */
[----:B------:R-:W-:-:S00]  /*6f70*/  NOP ;  /* 0x0000000000007918 */ /* 0x000fc00000000000 */
        /* <DEDUP_REMOVED lines=8> */
.L_x_169:


//--------------------- .nv.shared._ZN7cutlass13device_kernelINS_4conv6kernel13ConvUniversalINS1_16ConvProblemShapeILNS1_8OperatorE2ELi2EEENS1_10collective14CollectiveConvINS1_46MainloopSm90TmaGmmaWarpSpecializedImplicitGemmILS5_2ELi9ELi2EN4cute5tupleIJNSA_1CILi2EEENSC_ILi1EEESE_EEENS1_36KernelImplicitTmaWarpSpecializedSm90ELi1EEENSB_IJNSC_ILi64EEENSB_IJNSC_ILi128EEEEEENSB_IJSI_EEEEEENS_6half_tESN_NSA_8TiledMMAINSA_8MMA_AtomIJNSA_4SM904GMMA26MMA_64x128x16_F32F16F16_SSILNSR_5MajorE1ELST_1ELNSR_7ScaleInE1ELSU_1EEEEEENSA_6LayoutINSB_IJSE_SE_SE_EEENSB_IJNSC_ILi0EEESZ_SZ_EEEEENSB_IJNSA_10UnderscoreES12_S12_EEEEENS7_6detail26Sm90ImplicitGemmTileTraitsINSA_13SM90_TMA_LOADENSA_14ComposedLayoutINSA_7SwizzleILi3ELi4ELi3EEENSA_18smem_ptr_flag_bitsILi16EEENSX_INSB_IJNSB_IJSI_SE_EEENSB_IJNSC_ILi8EEES1E_EEENSB_IJSE_NSC_ILi9EEEEEEEEENSB_IJNSB_IJSE_SZ_EEENSB_IJSI_NSC_ILi512EEEEEENSB_IJSZ_NSC_ILi4096EEEEEEEEEEEEEvEENS16_INSA_30SM90_TMA_LOAD_IM2COL_MULTICASTENS18_IS1A_S1C_NSX_INSB_IJNSB_IJSI_SD_EEES1F_S1H_EEENSB_IJNSB_IJSE_S1M_EEES1L_NSB_IJSZ_NSC_ILi8192EEEEEEEEEEEEEvEEEENS_8epilogue10collective6detail29Sm90TmaWarpSpecializedAdapterINS24_15DefaultEpilogueISN_NSB_IJlNSB_IJSE_llEEESZ_EEES29_NS23_6thread17LinearCombinationISN_Li1EffLNS2A_9ScaleType4KindE0ELNS_15FloatRoundStyleE2ESN_EENS_4gemm15EpilogueDefaultEEEEEvvEEEEvNT_6ParamsE --------------------------
	.section	.nv.shared._ZN7cutlass13device_kernelINS_4conv6kernel13ConvUniversalINS1_16ConvProblemShapeILNS1_8OperatorE2ELi2EEENS1_10collective14CollectiveConvINS1_46MainloopSm90TmaGmmaWarpSpecializedImplicitGemmILS5_2ELi9ELi2EN4cute5tupleIJNSA_1CILi2EEENSC_ILi1EEESE_EEENS1_36KernelImplicitTmaWarpSpecializedSm90ELi1EEENSB_IJNSC_ILi64EEENSB_IJNSC_ILi128EEEEEENSB_IJSI_EEEEEENS_6half_tESN_NSA_8TiledMMAINSA_8MMA_AtomIJNSA_4SM904GMMA26MMA_64x128x16_F32F16F16_SSILNSR_5MajorE1ELST_1ELNSR_7ScaleInE1ELSU_1EEEEEENSA_6LayoutINSB_IJSE_SE_SE_EEENSB_IJNSC_ILi0EEESZ_SZ_EEEEENSB_IJNSA_10UnderscoreES12_S12_EEEEENS7_6detail26Sm90ImplicitGemmTileTraitsINSA_13SM90_TMA_LOADENSA_14ComposedLayoutINSA_7SwizzleILi3ELi4ELi3EEENSA_18smem_ptr_flag_bitsILi16EEENSX_INSB_IJNSB_IJSI_SE_EEENSB_IJNSC_ILi8EEES1E_EEENSB_IJSE_NSC_ILi9EEEEEEEEENSB_IJNSB_IJSE_SZ_EEENSB_IJSI_NSC_ILi512EEEEEENSB_IJSZ_NSC_ILi4096EEEEEEEEEEEEEvEENS16_INSA_30SM90_TMA_LOAD_IM2COL_MULTICASTENS18_IS1A_S1C_NSX_INSB_IJNSB_IJSI_SD_EEES1F_S1H_EEENSB_IJNSB_IJSE_S1M_EEES1L_NSB_IJSZ_NSC_ILi8192EEEEEEEEEEEEEvEEEENS_8epilogue10collective6detail29Sm90TmaWarpSpecializedAdapterINS24_15DefaultEpilogueISN_NSB_IJlNSB_IJSE_llEEESZ_EEES29_NS23_6thread17LinearCombinationISN_Li1EffLNS2A_9ScaleType4KindE0ELNS_15FloatRoundStyleE2ESN_EENS_4gemm15EpilogueDefaultEEEEEvvEEEEvNT_6ParamsE,"aw",@nobits
	.sectionflags	@""
	.align	16
	.zero		1024


//--------------------- .nv.shared.reserved.0     --------------------------
	.section	.nv.shared.reserved.0,"aw",@nobits
	.weak		__nv_reservedSMEM_offset_0_alias
	.size		__nv_reservedSMEM_offset_0_alias, 0, 0
	.other		__nv_reservedSMEM_offset_0_alias,@"STO_CUDA_RESERVED_SHARED STV_DEFAULT"
__nv_reservedSMEM_offset_0_alias:
	.zero		0


//--------------------- .nv.global                --------------------------
	.section	.nv.global,"aw",@nobits
.nv.global:
	.type		_ZN39_INTERNAL_4c806126_4_k_cu_b14cf45a_27754cute1_E,@object
	.size		_ZN39_INTERNAL_4c806126_4_k_cu_b14cf45a_27754cute1_E,(_ZN39_INTERNAL_4c806126_4_k_cu_b14cf45a_27754cuda3std3__45__cpo6cbeginE - _ZN39_INTERNAL_4c806126_4_k_cu_b14cf45a_27754cute1_E)
_ZN39_INTERNAL_4c806126_4_k_cu_b14cf45a_27754cute1_E:
	.zero		1
	.type		_ZN39_INTERNAL_4c806126_4_k_cu_b14cf45a_27754cuda3std3__45__cpo6cbeginE,@object
	.size		_ZN39_INTERNAL_4c806126_4_k_cu_b14cf45a_27754cuda3std3__45__cpo6cbeginE,(_ZN39_INTERNAL_4c806126_4_k_cu_b14cf45a_27754cuda3std3__48in_placeE - _ZN39_INTERNAL_4c806126_4_k_cu_b14cf45a_27754cuda3std3__45__cpo6cbeginE)
_ZN39_INTERNAL_4c806126_4_k_cu_b14cf45a_27754cuda3std3__45__cpo6cbeginE:
	.zero		1
	.type		_ZN39_INTERNAL_4c806126_4_k_cu_b14cf45a_27754cuda3std3__48in_placeE,@object
	.size		_ZN39_INTERNAL_4c806126_4_k_cu_b14cf45a_27754cuda3std3__48in_placeE,(_ZN39_INTERNAL_4c806126_4_k_cu_b14cf45a_27754cuda3std6ranges3__45__cpo9iter_moveE - _ZN39_INTERNAL_4c806126_4_k_cu_b14cf45a_27754cuda3std3__48in_placeE)
_ZN39_INTERNAL_4c806126_4_k_cu_b14cf45a_27754cuda3std3__48in_placeE:
	.zero		1
	.type		_ZN39_INTERNAL_4c806126_4_k_cu_b14cf45a_27754cuda3std6ranges3__45__cpo9iter_moveE,@object
	.size		_ZN39_INTERNAL_4c806126_4_k_cu_b14cf45a_27754cuda3std6ranges3__45__cpo9iter_moveE,(_ZN39_INTERNAL_4c806126_4_k_cu_b14cf45a_27754cuda3std3__45__cpo5beginE - _ZN39_INTERNAL_4c806126_4_k_cu_b14cf45a_27754cuda3std6ranges3__45__cpo9iter_moveE)
_ZN39_INTERNAL_4c806126_4_k_cu_b14cf45a_27754cuda3std6ranges3__45__cpo9iter_moveE:
	.zero		1
	.type		_ZN39_INTERNAL_4c806126_4_k_cu_b14cf45a_27754cuda3std3__45__cpo5beginE,@object
	.size		_ZN39_INTERNAL_4c806126_4_k_cu_b14cf45a_27754cuda3std3__45__cpo5beginE,(_ZN39_INTERNAL_4c806126_4_k_cu_b14cf45a_27754cuda3std3__441_GLOBAL__N__4c806126_4_k_cu_b14cf45a_27756ignoreE - _ZN39_INTERNAL_4c806126_4_k_cu_b14cf45a_27754cuda3std3__45__cpo5beginE)
_ZN39_INTERNAL_4c806126_4_k_cu_b14cf45a_27754cuda3std3__45__cpo5beginE:
	.zero		1
	.type		_ZN39_INTERNAL_4c806126_4_k_cu_b14cf45a_27754cuda3std3__441_GLOBAL__N__4c806126_4_k_cu_b14cf45a_27756ignoreE,@object
	.size		_ZN39_INTERNAL_4c806126_4_k_cu_b14cf45a_27754cuda3std3__441_GLOBAL__N__4c806126_4_k_cu_b14cf45a_27756ignoreE,(_ZN39_INTERNAL_4c806126_4_k_cu_b14cf45a_27754cute7productE - _ZN39_INTERNAL_4c806126_4_k_cu_b14cf45a_27754cuda3std3__441_GLOBAL__N__4c806126_4_k_cu_b14cf45a_27756ignoreE)
_ZN39_INTERNAL_4c806126_4_k_cu_b14cf45a_27754cuda3std3__441_GLOBAL__N__4c806126_4_k_cu_b14cf45a_27756ignoreE:
	.zero		1
	.type		_ZN39_INTERNAL_4c806126_4_k_cu_b14cf45a_27754cute7productE,@object
	.size		_ZN39_INTERNAL_4c806126_4_k_cu_b14cf45a_27754cute7productE,(_ZN39_INTERNAL_4c806126_4_k_cu_b14cf45a_27754cuda3std3__45__cpo3endE - _ZN39_INTERNAL_4c806126_4_k_cu_b14cf45a_27754cute7productE)
_ZN39_INTERNAL_4c806126_4_k_cu_b14cf45a_27754cute7productE:
	.zero		1
	.type		_ZN39_INTERNAL_4c806126_4_k_cu_b14cf45a_27754cuda3std3__45__cpo3endE,@object
	.size		_ZN39_INTERNAL_4c806126_4_k_cu_b14cf45a_27754cuda3std3__45__cpo3endE,(_ZN39_INTERNAL_4c806126_4_k_cu_b14cf45a_27754cuda3std3__419piecewise_constructE - _ZN39_INTERNAL_4c806126_4_k_cu_b14cf45a_27754cuda3std3__45__cpo3endE)
_ZN39_INTERNAL_4c806126_4_k_cu_b14cf45a_27754cuda3std3__45__cpo3endE:
	.zero		1
	.type		_ZN39_INTERNAL_4c806126_4_k_cu_b14cf45a_27754cuda3std3__419piecewise_constructE,@object
	.size		_ZN39_INTERNAL_4c806126_4_k_cu_b14cf45a_27754cuda3std3__419piecewise_constructE,(_ZN39_INTERNAL_4c806126_4_k_cu_b14cf45a_27754cuda3std3__45__cpo4cendE - _ZN39_INTERNAL_4c806126_4_k_cu_b14cf45a_27754cuda3std3__419piecewise_constructE)
_ZN39_INTERNAL_4c806126_4_k_cu_b14cf45a_27754cuda3std3__419piecewise_constructE:
	.zero		1
	.type		_ZN39_INTERNAL_4c806126_4_k_cu_b14cf45a_27754cuda3std3__45__cpo4cendE,@object
	.size		_ZN39_INTERNAL_4c806126_4_k_cu_b14cf45a_27754cuda3std3__45__cpo4cendE,(_ZN39_INTERNAL_4c806126_4_k_cu_b14cf45a_27754cuda3std6ranges3__45__cpo4swapE - _ZN39_INTERNAL_4c806126_4_k_cu_b14cf45a_27754cuda3std3__45__cpo4cendE)
_ZN39_INTERNAL_4c806126_4_k_cu_b14cf45a_27754cuda3std3__45__cpo4cendE:
	.zero		1
	.type		_ZN39_INTERNAL_4c806126_4_k_cu_b14cf45a_27754cuda3std6ranges3__45__cpo4swapE,@object
	.size		_ZN39_INTERNAL_4c806126_4_k_cu_b14cf45a_27754cuda3std6ranges3__45__cpo4swapE,(.L_7 - _ZN39_INTERNAL_4c806126_4_k_cu_b14cf45a_27754cuda3std6ranges3__45__cpo4swapE)
_ZN39_INTERNAL_4c806126_4_k_cu_b14cf45a_27754cuda3std6ranges3__45__cpo4swapE:
	.zero		1
.L_7:


//--------------------- .nv.constant0._ZN7cutlass13device_kernelINS_4conv6kernel13ConvUniversalINS1_16ConvProblemShapeILNS1_8OperatorE2ELi2EEENS1_10collective14CollectiveConvINS1_46MainloopSm90TmaGmmaWarpSpecializedImplicitGemmILS5_2ELi9ELi2EN4cute5tupleIJNSA_1CILi2EEENSC_ILi1EEESE_EEENS1_36KernelImplicitTmaWarpSpecializedSm90ELi1EEENSB_IJNSC_ILi64EEENSB_IJNSC_ILi128EEEEEENSB_IJSI_EEEEEENS_6half_tESN_NSA_8TiledMMAINSA_8MMA_AtomIJNSA_4SM904GMMA26MMA_64x128x16_F32F16F16_SSILNSR_5MajorE1ELST_1ELNSR_7ScaleInE1ELSU_1EEEEEENSA_6LayoutINSB_IJSE_SE_SE_EEENSB_IJNSC_ILi0EEESZ_SZ_EEEEENSB_IJNSA_10UnderscoreES12_S12_EEEEENS7_6detail26Sm90ImplicitGemmTileTraitsINSA_13SM90_TMA_LOADENSA_14ComposedLayoutINSA_7SwizzleILi3ELi4ELi3EEENSA_18smem_ptr_flag_bitsILi16EEENSX_INSB_IJNSB_IJSI_SE_EEENSB_IJNSC_ILi8EEES1E_EEENSB_IJSE_NSC_ILi9EEEEEEEEENSB_IJNSB_IJSE_SZ_EEENSB_IJSI_NSC_ILi512EEEEEENSB_IJSZ_NSC_ILi4096EEEEEEEEEEEEEvEENS16_INSA_30SM90_TMA_LOAD_IM2COL_MULTICASTENS18_IS1A_S1C_NSX_INSB_IJNSB_IJSI_SD_EEES1F_S1H_EEENSB_IJNSB_IJSE_S1M_EEES1L_NSB_IJSZ_NSC_ILi8192EEEEEEEEEEEEEvEEEENS_8epilogue10collective6detail29Sm90TmaWarpSpecializedAdapterINS24_15DefaultEpilogueISN_NSB_IJlNSB_IJSE_llEEESZ_EEES29_NS23_6thread17LinearCombinationISN_Li1EffLNS2A_9ScaleType4KindE0ELNS_15FloatRoundStyleE2ESN_EENS_4gemm15EpilogueDefaultEEEEEvvEEEEvNT_6ParamsE --------------------------
	.section	.nv.constant0._ZN7cutlass13device_kernelINS_4conv6kernel13ConvUniversalINS1_16ConvProblemShapeILNS1_8OperatorE2ELi2EEENS1_10collective14CollectiveConvINS1_46MainloopSm90TmaGmmaWarpSpecializedImplicitGemmILS5_2ELi9ELi2EN4cute5tupleIJNSA_1CILi2EEENSC_ILi1EEESE_EEENS1_36KernelImplicitTmaWarpSpecializedSm90ELi1EEENSB_IJNSC_ILi64EEENSB_IJNSC_ILi128EEEEEENSB_IJSI_EEEEEENS_6half_tESN_NSA_8TiledMMAINSA_8MMA_AtomIJNSA_4SM904GMMA26MMA_64x128x16_F32F16F16_SSILNSR_5MajorE1ELST_1ELNSR_7ScaleInE1ELSU_1EEEEEENSA_6LayoutINSB_IJSE_SE_SE_EEENSB_IJNSC_ILi0EEESZ_SZ_EEEEENSB_IJNSA_10UnderscoreES12_S12_EEEEENS7_6detail26Sm90ImplicitGemmTileTraitsINSA_13SM90_TMA_LOADENSA_14ComposedLayoutINSA_7SwizzleILi3ELi4ELi3EEENSA_18smem_ptr_flag_bitsILi16EEENSX_INSB_IJNSB_IJSI_SE_EEENSB_IJNSC_ILi8EEES1E_EEENSB_IJSE_NSC_ILi9EEEEEEEEENSB_IJNSB_IJSE_SZ_EEENSB_IJSI_NSC_ILi512EEEEEENSB_IJSZ_NSC_ILi4096EEEEEEEEEEEEEvEENS16_INSA_30SM90_TMA_LOAD_IM2COL_MULTICASTENS18_IS1A_S1C_NSX_INSB_IJNSB_IJSI_SD_EEES1F_S1H_EEENSB_IJNSB_IJSE_S1M_EEES1L_NSB_IJSZ_NSC_ILi8192EEEEEEEEEEEEEvEEEENS_8epilogue10collective6detail29Sm90TmaWarpSpecializedAdapterINS24_15DefaultEpilogueISN_NSB_IJlNSB_IJSE_llEEESZ_EEES29_NS23_6thread17LinearCombinationISN_Li1EffLNS2A_9ScaleType4KindE0ELNS_15FloatRoundStyleE2ESN_EENS_4gemm15EpilogueDefaultEEEEEvvEEEEvNT_6ParamsE,"a",@progbits
	.sectionflags	@""
	.align	4
.nv.constant0._ZN7cutlass13device_kernelINS_4conv6kernel13ConvUniversalINS1_16ConvProblemShapeILNS1_8OperatorE2ELi2EEENS1_10collective14CollectiveConvINS1_46MainloopSm90TmaGmmaWarpSpecializedImplicitGemmILS5_2ELi9ELi2EN4cute5tupleIJNSA_1CILi2EEENSC_ILi1EEESE_EEENS1_36KernelImplicitTmaWarpSpecializedSm90ELi1EEENSB_IJNSC_ILi64EEENSB_IJNSC_ILi128EEEEEENSB_IJSI_EEEEEENS_6half_tESN_NSA_8TiledMMAINSA_8MMA_AtomIJNSA_4SM904GMMA26MMA_64x128x16_F32F16F16_SSILNSR_5MajorE1ELST_1ELNSR_7ScaleInE1ELSU_1EEEEEENSA_6LayoutINSB_IJSE_SE_SE_EEENSB_IJNSC_ILi0EEESZ_SZ_EEEEENSB_IJNSA_10UnderscoreES12_S12_EEEEENS7_6detail26Sm90ImplicitGemmTileTraitsINSA_13SM90_TMA_LOADENSA_14ComposedLayoutINSA_7SwizzleILi3ELi4ELi3EEENSA_18smem_ptr_flag_bitsILi16EEENSX_INSB_IJNSB_IJSI_SE_EEENSB_IJNSC_ILi8EEES1E_EEENSB_IJSE_NSC_ILi9EEEEEEEEENSB_IJNSB_IJSE_SZ_EEENSB_IJSI_NSC_ILi512EEEEEENSB_IJSZ_NSC_ILi4096EEEEEEEEEEEEEvEENS16_INSA_30SM90_TMA_LOAD_IM2COL_MULTICASTENS18_IS1A_S1C_NSX_INSB_IJNSB_IJSI_SD_EEES1F_S1H_EEENSB_IJNSB_IJSE_S1M_EEES1L_NSB_IJSZ_NSC_ILi8192EEEEEEEEEEEEEvEEEENS_8epilogue10collective6detail29Sm90TmaWarpSpecializedAdapterINS24_15DefaultEpilogueISN_NSB_IJlNSB_IJSE_llEEESZ_EEES29_NS23_6thread17LinearCombinationISN_Li1EffLNS2A_9ScaleType4KindE0ELNS_15FloatRoundStyleE2ESN_EENS_4gemm15EpilogueDefaultEEEEEvvEEEEvNT_6ParamsE:
	.zero		1536


//--------------------- SYMBOLS --------------------------

	.type		.nv.reservedSmem.offset0,@object
	.size		.nv.reservedSmem.offset0,0x4
